	.target	sm_100a

	.elftype	@"ET_EXEC"


//--------------------- .note.nv.tkinfo           --------------------------
	.section	.note.nv.tkinfo,"",@"SHT_NOTE"
	.sectionflags	@"SHF_NOTE_NV_TKINFO"
	.tkinfo
        /*0018*/ 	.word	0x00000002
        /*0030*/ 	.string	""
        /*0030*/ 	.string	"ptxas"
        /*0030*/ 	.string	"Cuda compilation tools, release 13.0, V13.0.88"
        /*0030*/ 	.string	"Build cuda_13.0.r13.0/compiler.36424714_0"
        /*0030*/ 	.string	"-arch sm_100a -m 64 "



//--------------------- .note.nv.cuinfo           --------------------------
	.section	.note.nv.cuinfo,"",@"SHT_NOTE"
	.sectionflags	@"SHF_NOTE_NV_CUINFO"
        /*0018*/ 	.short	0x0002
        /*001a*/ 	.short	0x0064
        /*001c*/ 	.short	0x0082
	.zero		2


//--------------------- .nv.info                  --------------------------
	.section	.nv.info,"",@"SHT_CUDA_INFO"
	.align	4


	//----- nvinfo : EIATTR_REGCOUNT
	.align		4
        /*0000*/ 	.byte	0x04, 0x2f
        /*0002*/ 	.short	(.L_19 - .L_18)
	.align		4
.L_18:
        /*0004*/ 	.word	index@(_ZN7cutlass13device_kernelINS_4gemm6kernel13GemmUniversalIN4cute5tupleIJiiiiEEENS1_10collective13CollectiveMmaINS1_35MainloopSm100TmaUmmaWarpSpecializedILi4ELi2ELi4ENS5_IJNS4_1CILi1EEESB_SB_EEEEENS5_IJNSA_ILi64EEENSA_ILi128EEENSA_ILi32EEEEEENS_10bfloat16_tENS5_IJlSB_lEEESI_SJ_NS4_8TiledMMAINS4_8MMA_AtomIJNS4_20SM100_MMA_F16BF16_SSISI_SI_fLi64ELi128ELNS4_4UMMA5MajorE0ELSO_0ELNSN_7ScaleInE0ELSP_0EEEEEENS4_6LayoutISC_NS5_IJNSA_ILi0EEEST_ST_EEEEENS5_IJNS4_10UnderscoreESW_SW_EEEEENS4_13SM90_TMA_LOADENS4_14ComposedLayoutINS4_7SwizzleILi2ELi4ELi3EEENS4_18smem_ptr_flag_bitsILi16EEENSS_INS5_IJNSA_ILi8EEESG_EEENS5_IJSG_SB_EEEEEEEvNS4_8identityESZ_S19_vS1A_EENS_8epilogue10collective18CollectiveEpilogueINS1C_23Sm100TmaWarpSpecializedILi4ELi2ELi16ELb1ELb0EEEJSH_NS5_IJNSS_ISE_SB_EENSS_ISG_SB_EEEEESI_SJ_SI_SJ_NS1C_6fusion15FusionCallbacksIS1G_NS1K_17LinearCombinationISI_fSI_fLNS_15FloatRoundStyleE2EEESH_S1J_JEEENS4_5SM1004TMEM4LOAD26SM100_TMEM_LOAD_16dp256b4xESZ_S19_NS4_17SM75_U32x4_LDSM_NENS4_14SM90_TMA_STOREES19_NS4_17SM90_U32x4_STSM_NENS4_39AutoVectorizingCopyWithAssumedAlignmentILi128EEEEEEvvEEEEvNT_6ParamsE)
        /*0008*/ 	.word	0x0000005b


	//----- nvinfo : EIATTR_FRAME_SIZE
	.align		4
.L_19:
        /*000c*/ 	.byte	0x04, 0x11
        /*000e*/ 	.short	(.L_21 - .L_20)
	.align		4
.L_20:
        /*0010*/ 	.word	index@($__internal_2_$__cuda_sm10x_tcgen05_guardrail_trap_unallocated_columns_being_dealloced)
        /*0014*/ 	.word	0x00000000


	//----- nvinfo : EIATTR_FRAME_SIZE
	.align		4
.L_21:
        /*0018*/ 	.byte	0x04, 0x11
        /*001a*/ 	.short	(.L_23 - .L_22)
	.align		4
.L_22:
        /*001c*/ 	.word	index@($__internal_1_$__cuda_sm10x_tcgen05_guardrail_trap_phase_invalid_during_alloc)
        /*0020*/ 	.word	0x00000000


	//----- nvinfo : EIATTR_FRAME_SIZE
	.align		4
.L_23:
        /*0024*/ 	.byte	0x04, 0x11
        /*0026*/ 	.short	(.L_25 - .L_24)
	.align		4
.L_24:
        /*0028*/ 	.word	index@($__internal_0_$__cuda_sm10x_tcgen05_guardrail_trap_col_being_dealloced_not_returned_by_alloc)
        /*002c*/ 	.word	0x00000000


	//----- nvinfo : EIATTR_FRAME_SIZE
	.align		4
.L_25:
        /*0030*/ 	.byte	0x04, 0x11
        /*0032*/ 	.short	(.L_27 - .L_26)
	.align		4
.L_26:
        /*0034*/ 	.word	index@(_ZN7cutlass13device_kernelINS_4gemm6kernel13GemmUniversalIN4cute5tupleIJiiiiEEENS1_10collective13CollectiveMmaINS1_35MainloopSm100TmaUmmaWarpSpecializedILi4ELi2ELi4ENS5_IJNS4_1CILi1EEESB_SB_EEEEENS5_IJNSA_ILi64EEENSA_ILi128EEENSA_ILi32EEEEEENS_10bfloat16_tENS5_IJlSB_lEEESI_SJ_NS4_8TiledMMAINS4_8MMA_AtomIJNS4_20SM100_MMA_F16BF16_SSISI_SI_fLi64ELi128ELNS4_4UMMA5MajorE0ELSO_0ELNSN_7ScaleInE0ELSP_0EEEEEENS4_6LayoutISC_NS5_IJNSA_ILi0EEEST_ST_EEEEENS5_IJNS4_10UnderscoreESW_SW_EEEEENS4_13SM90_TMA_LOADENS4_14ComposedLayoutINS4_7SwizzleILi2ELi4ELi3EEENS4_18smem_ptr_flag_bitsILi16EEENSS_INS5_IJNSA_ILi8EEESG_EEENS5_IJSG_SB_EEEEEEEvNS4_8identityESZ_S19_vS1A_EENS_8epilogue10collective18CollectiveEpilogueINS1C_23Sm100TmaWarpSpecializedILi4ELi2ELi16ELb1ELb0EEEJSH_NS5_IJNSS_ISE_SB_EENSS_ISG_SB_EEEEESI_SJ_SI_SJ_NS1C_6fusion15FusionCallbacksIS1G_NS1K_17LinearCombinationISI_fSI_fLNS_15FloatRoundStyleE2EEESH_S1J_JEEENS4_5SM1004TMEM4LOAD26SM100_TMEM_LOAD_16dp256b4xESZ_S19_NS4_17SM75_U32x4_LDSM_NENS4_14SM90_TMA_STOREES19_NS4_17SM90_U32x4_STSM_NENS4_39AutoVectorizingCopyWithAssumedAlignmentILi128EEEEEEvvEEEEvNT_6ParamsE)
        /*0038*/ 	.word	0x00000000


	//----- nvinfo : EIATTR_MIN_STACK_SIZE
	.align		4
.L_27:
        /*003c*/ 	.byte	0x04, 0x12
        /*003e*/ 	.short	(.L_29 - .L_28)
	.align		4
.L_28:
        /*0040*/ 	.word	index@(_ZN7cutlass13device_kernelINS_4gemm6kernel13GemmUniversalIN4cute5tupleIJiiiiEEENS1_10collective13CollectiveMmaINS1_35MainloopSm100TmaUmmaWarpSpecializedILi4ELi2ELi4ENS5_IJNS4_1CILi1EEESB_SB_EEEEENS5_IJNSA_ILi64EEENSA_ILi128EEENSA_ILi32EEEEEENS_10bfloat16_tENS5_IJlSB_lEEESI_SJ_NS4_8TiledMMAINS4_8MMA_AtomIJNS4_20SM100_MMA_F16BF16_SSISI_SI_fLi64ELi128ELNS4_4UMMA5MajorE0ELSO_0ELNSN_7ScaleInE0ELSP_0EEEEEENS4_6LayoutISC_NS5_IJNSA_ILi0EEEST_ST_EEEEENS5_IJNS4_10UnderscoreESW_SW_EEEEENS4_13SM90_TMA_LOADENS4_14ComposedLayoutINS4_7SwizzleILi2ELi4ELi3EEENS4_18smem_ptr_flag_bitsILi16EEENSS_INS5_IJNSA_ILi8EEESG_EEENS5_IJSG_SB_EEEEEEEvNS4_8identityESZ_S19_vS1A_EENS_8epilogue10collective18CollectiveEpilogueINS1C_23Sm100TmaWarpSpecializedILi4ELi2ELi16ELb1ELb0EEEJSH_NS5_IJNSS_ISE_SB_EENSS_ISG_SB_EEEEESI_SJ_SI_SJ_NS1C_6fusion15FusionCallbacksIS1G_NS1K_17LinearCombinationISI_fSI_fLNS_15FloatRoundStyleE2EEESH_S1J_JEEENS4_5SM1004TMEM4LOAD26SM100_TMEM_LOAD_16dp256b4xESZ_S19_NS4_17SM75_U32x4_LDSM_NENS4_14SM90_TMA_STOREES19_NS4_17SM90_U32x4_STSM_NENS4_39AutoVectorizingCopyWithAssumedAlignmentILi128EEEEEEvvEEEEvNT_6ParamsE)
        /*0044*/ 	.word	0x00000000
.L_29:


//--------------------- .nv.compat                --------------------------
	.section	.nv.compat,"",@"SHT_CUDA_COMPAT_INFO"
	.align	4
        /*0000*/ 	.byte	0x02, 0x09, 0x01, 0x00, 0x02, 0x02, 0x02, 0x00, 0x02, 0x05, 0x05, 0x00, 0x03, 0x07, 0x01, 0x01
        /*0010*/ 	.byte	0x02, 0x03, 0x01, 0x00, 0x02, 0x06, 0x01, 0x00, 0x04, 0x0b, 0x08, 0x00, 0x09, 0x00, 0x00, 0x00
        /*0020*/ 	.byte	0x00, 0x00, 0x00, 0x00


//--------------------- .nv.info._ZN7cutlass13device_kernelINS_4gemm6kernel13GemmUniversalIN4cute5tupleIJiiiiEEENS1_10collective13CollectiveMmaINS1_35MainloopSm100TmaUmmaWarpSpecializedILi4ELi2ELi4ENS5_IJNS4_1CILi1EEESB_SB_EEEEENS5_IJNSA_ILi64EEENSA_ILi128EEENSA_ILi32EEEEEENS_10bfloat16_tENS5_IJlSB_lEEESI_SJ_NS4_8TiledMMAINS4_8MMA_AtomIJNS4_20SM100_MMA_F16BF16_SSISI_SI_fLi64ELi128ELNS4_4UMMA5MajorE0ELSO_0ELNSN_7ScaleInE0ELSP_0EEEEEENS4_6LayoutISC_NS5_IJNSA_ILi0EEEST_ST_EEEEENS5_IJNS4_10UnderscoreESW_SW_EEEEENS4_13SM90_TMA_LOADENS4_14ComposedLayoutINS4_7SwizzleILi2ELi4ELi3EEENS4_18smem_ptr_flag_bitsILi16EEENSS_INS5_IJNSA_ILi8EEESG_EEENS5_IJSG_SB_EEEEEEEvNS4_8identityESZ_S19_vS1A_EENS_8epilogue10collective18CollectiveEpilogueINS1C_23Sm100TmaWarpSpecializedILi4ELi2ELi16ELb1ELb0EEEJSH_NS5_IJNSS_ISE_SB_EENSS_ISG_SB_EEEEESI_SJ_SI_SJ_NS1C_6fusion15FusionCallbacksIS1G_NS1K_17LinearCombinationISI_fSI_fLNS_15FloatRoundStyleE2EEESH_S1J_JEEENS4_5SM1004TMEM4LOAD26SM100_TMEM_LOAD_16dp256b4xESZ_S19_NS4_17SM75_U32x4_LDSM_NENS4_14SM90_TMA_STOREES19_NS4_17SM90_U32x4_STSM_NENS4_39AutoVectorizingCopyWithAssumedAlignmentILi128EEEEEEvvEEEEvNT_6ParamsE --------------------------
	.section	.nv.info._ZN7cutlass13device_kernelINS_4gemm6kernel13GemmUniversalIN4cute5tupleIJiiiiEEENS1_10collective13CollectiveMmaINS1_35MainloopSm100TmaUmmaWarpSpecializedILi4ELi2ELi4ENS5_IJNS4_1CILi1EEESB_SB_EEEEENS5_IJNSA_ILi64EEENSA_ILi128EEENSA_ILi32EEEEEENS_10bfloat16_tENS5_IJlSB_lEEESI_SJ_NS4_8TiledMMAINS4_8MMA_AtomIJNS4_20SM100_MMA_F16BF16_SSISI_SI_fLi64ELi128ELNS4_4UMMA5MajorE0ELSO_0ELNSN_7ScaleInE0ELSP_0EEEEEENS4_6LayoutISC_NS5_IJNSA_ILi0EEEST_ST_EEEEENS5_IJNS4_10UnderscoreESW_SW_EEEEENS4_13SM90_TMA_LOADENS4_14ComposedLayoutINS4_7SwizzleILi2ELi4ELi3EEENS4_18smem_ptr_flag_bitsILi16EEENSS_INS5_IJNSA_ILi8EEESG_EEENS5_IJSG_SB_EEEEEEEvNS4_8identityESZ_S19_vS1A_EENS_8epilogue10collective18CollectiveEpilogueINS1C_23Sm100TmaWarpSpecializedILi4ELi2ELi16ELb1ELb0EEEJSH_NS5_IJNSS_ISE_SB_EENSS_ISG_SB_EEEEESI_SJ_SI_SJ_NS1C_6fusion15FusionCallbacksIS1G_NS1K_17LinearCombinationISI_fSI_fLNS_15FloatRoundStyleE2EEESH_S1J_JEEENS4_5SM1004TMEM4LOAD26SM100_TMEM_LOAD_16dp256b4xESZ_S19_NS4_17SM75_U32x4_LDSM_NENS4_14SM90_TMA_STOREES19_NS4_17SM90_U32x4_STSM_NENS4_39AutoVectorizingCopyWithAssumedAlignmentILi128EEEEEEvvEEEEvNT_6ParamsE,"",@"SHT_CUDA_INFO"
	.sectionflags	@""
	.align	4


	//----- nvinfo : EIATTR_CUDA_API_VERSION
	.align		4
        /*0000*/ 	.byte	0x04, 0x37
        /*0002*/ 	.short	(.L_31 - .L_30)
.L_30:
        /*0004*/ 	.word	0x00000082


	//----- nvinfo : EIATTR_KPARAM_INFO
	.align		4
.L_31:
        /*0008*/ 	.byte	0x04, 0x17
        /*000a*/ 	.short	(.L_33 - .L_32)
.L_32:
        /*000c*/ 	.word	0x00000000
        /*0010*/ 	.short	0x0000
        /*0012*/ 	.short	0x0000
        /*0014*/ 	.byte	0x00, 0xf0, 0x01, 0x20


	//----- nvinfo : EIATTR_AT_ENTRY_FRAGMENTS
	.align		4
.L_33:
        /*0018*/ 	.byte	0x04, 0x4f
        /*001a*/ 	.short	(.L_35 - .L_34)


	//   ....[0]....
.L_34:
        /*001c*/ 	.word	0x00000006


	//----- nvinfo : EIATTR_RESERVED_SMEM_USED
	.align		4
.L_35:
        /*0020*/ 	.byte	0x01, 0x41
	.zero		2


	//----- nvinfo : EIATTR_SPARSE_MMA_MASK
	.align		4
        /*0024*/ 	.byte	0x03, 0x50
        /*0026*/ 	.short	0x0000


	//----- nvinfo : EIATTR_TCGEN05_1CTA_USED
	.align		4
        /*0028*/ 	.byte	0x01, 0x51
	.zero		2


	//----- nvinfo : EIATTR_MAXREG_COUNT
	.align		4
        /*002c*/ 	.byte	0x03, 0x1b
        /*002e*/ 	.short	0x00ff


	//----- nvinfo : EIATTR_NUM_BARRIERS
	.align		4
        /*0030*/ 	.byte	0x02, 0x4c
        /*0032*/ 	.byte	0x07
	.zero		1


	//----- nvinfo : EIATTR_EXTERNS
	.align		4
        /*0034*/ 	.byte	0x04, 0x0f
        /*0036*/ 	.short	(.L_37 - .L_36)


	//   ....[0]....
	.align		4
.L_36:
        /*0038*/ 	.word	index@(__assertfail)


	//----- nvinfo : EIATTR_MERCURY_ISA_VERSION
	.align		4
.L_37:
        /*003c*/ 	.byte	0x03, 0x5f
        /*003e*/ 	.short	0x0101


	//----- nvinfo : EIATTR_INT_WARP_WIDE_INSTR_OFFSETS
	.align		4
        /*0040*/ 	.byte	0x04, 0x31
        /*0042*/ 	.short	(.L_39 - .L_38)


	//   ....[0]....
.L_38:
        /*0044*/ 	.word	0x00001df0


	//   ....[1]....
        /*0048*/ 	.word	0x000037c0


	//   ....[2]....
        /*004c*/ 	.word	0x000037e0


	//   ....[3]....
        /*0050*/ 	.word	0x00003810


	//   ....[4]....
        /*0054*/ 	.word	0x00004150


	//   ....[5]....
        /*0058*/ 	.word	0x000041c0


	//   ....[6]....
        /*005c*/ 	.word	0x000042a0


	//   ....[7]....
        /*0060*/ 	.word	0x00004320


	//   ....[8]....
        /*0064*/ 	.word	0x00004430


	//   ....[9]....
        /*0068*/ 	.word	0x000044c0


	//   ....[10]....
        /*006c*/ 	.word	0x000046a0


	//   ....[11]....
        /*0070*/ 	.word	0x00004800


	//----- nvinfo : EIATTR_COOP_GROUP_MASK_REGIDS
	.align		4
.L_39:
        /*0074*/ 	.byte	0x04, 0x29
        /*0076*/ 	.short	(.L_41 - .L_40)


	//   ....[0]....
.L_40:
        /*0078*/ 	.word	0xffffffff


	//   ....[1]....
        /*007c*/ 	.word	0xffffffff


	//   ....[2]....
        /*0080*/ 	.word	0xffffffff


	//   ....[3]....
        /*0084*/ 	.word	0xffffffff


	//   ....[4]....
        /*0088*/ 	.word	0xffffffff


	//   ....[5]....
        /*008c*/ 	.word	0xffffffff


	//   ....[6]....
        /*0090*/ 	.word	0xffffffff


	//   ....[7]....
        /*0094*/ 	.word	0xffffffff


	//   ....[8]....
        /*0098*/ 	.word	0xffffffff


	//   ....[9]....
        /*009c*/ 	.word	0xffffffff


	//   ....[10]....
        /*00a0*/ 	.word	0xffffffff


	//   ....[11]....
        /*00a4*/ 	.word	0xffffffff


	//   ....[12]....
        /*00a8*/ 	.word	0xffffffff


	//----- nvinfo : EIATTR_COOP_GROUP_INSTR_OFFSETS
	.align		4
.L_41:
        /*00ac*/ 	.byte	0x04, 0x28
        /*00ae*/ 	.short	(.L_43 - .L_42)


	//   ....[0]....
.L_42:
        /*00b0*/ 	.word	0x00000090


	//   ....[1]....
        /*00b4*/ 	.word	0x000004d0


	//   ....[2]....
        /*00b8*/ 	.word	0x00000640


	//   ....[3]....
        /*00bc*/ 	.word	0x000007e0


	//   ....[4]....
        /*00c0*/ 	.word	0x000008e0


	//   ....[5]....
        /*00c4*/ 	.word	0x00000a50


	//   ....[6]....
        /*00c8*/ 	.word	0x00000bf0


	//   ....[7]....
        /*00cc*/ 	.word	0x00001cd0


	//   ....[8]....
        /*00d0*/ 	.word	0x00002ab0


	//   ....[9]....
        /*00d4*/ 	.word	0x00002cc0


	//   ....[10]....
        /*00d8*/ 	.word	0x00002cf0


	//   ....[11]....
        /*00dc*/ 	.word	0x000036a0


	//   ....[12]....
        /*00e0*/ 	.word	0x000038d0


	//----- nvinfo : EIATTR_VRC_CTA_INIT_COUNT
	.align		4
.L_43:
        /*00e4*/ 	.byte	0x02, 0x4a
        /*00e6*/ 	.byte	0x80
	.zero		1


	//----- nvinfo : EIATTR_SYSCALL_OFFSETS
	.align		4
        /*00e8*/ 	.byte	0x04, 0x46
        /*00ea*/ 	.short	(.L_45 - .L_44)


	//   ....[0]....
.L_44:
        /*00ec*/ 	.word	0x000052b0


	//   ....[1]....
        /*00f0*/ 	.word	0x000053a0


	//   ....[2]....
        /*00f4*/ 	.word	0x00005b00


	//   ....[3]....
        /*00f8*/ 	.word	0x000063b0


	//   ....[4]....
        /*00fc*/ 	.word	0x00006c30


	//   ....[5]....
        /*0100*/ 	.word	0x000074b0


	//----- nvinfo : EIATTR_MBARRIER_INSTR_OFFSETS
	.align		4
.L_45:
        /*0104*/ 	.byte	0x04, 0x39
        /*0106*/ 	.short	(.L_47 - .L_46)


	//   ....[0]....
.L_46:
        /*0108*/ 	.word	0x000005b0
        /*010c*/ 	.word	0x000000ff
        /*0110*/ 	.word	0x00000000
        /*0114*/ 	.short	0x0100
        /*0116*/ 	.byte	0x05
	.zero		1


	//   ....[1]....
        /*0118*/ 	.word	0x000005c0
        /*011c*/ 	.word	0x000000ff
        /*0120*/ 	.word	0x00000020
        /*0124*/ 	.short	0x0100
        /*0126*/ 	.byte	0x05
	.zero		1


	//   ....[2]....
        /*0128*/ 	.word	0x000005d0
        /*012c*/ 	.word	0x000000ff
        /*0130*/ 	.word	0x00000008
        /*0134*/ 	.short	0x0100
        /*0136*/ 	.byte	0x05
	.zero		1


	//   ....[3]....
        /*0138*/ 	.word	0x000005e0
        /*013c*/ 	.word	0x000000ff
        /*0140*/ 	.word	0x00000028
        /*0144*/ 	.short	0x0100
        /*0146*/ 	.byte	0x05
	.zero		1


	//   ....[4]....
        /*0148*/ 	.word	0x000005f0
        /*014c*/ 	.word	0x000000ff
        /*0150*/ 	.word	0x00000010
        /*0154*/ 	.short	0x0100
        /*0156*/ 	.byte	0x05
	.zero		1


	//   ....[5]....
        /*0158*/ 	.word	0x00000600
        /*015c*/ 	.word	0x000000ff
        /*0160*/ 	.word	0x00000030
        /*0164*/ 	.short	0x0100
        /*0166*/ 	.byte	0x05
	.zero		1


	//   ....[6]....
        /*0168*/ 	.word	0x00000610
        /*016c*/ 	.word	0x000000ff
        /*0170*/ 	.word	0x00000018
        /*0174*/ 	.short	0x0100
        /*0176*/ 	.byte	0x05
	.zero		1


	//   ....[7]....
        /*0178*/ 	.word	0x00000620
        /*017c*/ 	.word	0x000000ff
        /*0180*/ 	.word	0x00000038
        /*0184*/ 	.short	0x0100
        /*0186*/ 	.byte	0x05
	.zero		1


	//   ....[8]....
        /*0188*/ 	.word	0x00000750
        /*018c*/ 	.word	0x000000ff
        /*0190*/ 	.word	0x00000040
        /*0194*/ 	.short	0x0100
        /*0196*/ 	.byte	0x07
	.zero		1


	//   ....[9]....
        /*0198*/ 	.word	0x00000760
        /*019c*/ 	.word	0x000000ff
        /*01a0*/ 	.word	0x00000060
        /*01a4*/ 	.short	0x0100
        /*01a6*/ 	.byte	0x07
	.zero		1


	//   ....[10]....
        /*01a8*/ 	.word	0x00000770
        /*01ac*/ 	.word	0x000000ff
        /*01b0*/ 	.word	0x00000048
        /*01b4*/ 	.short	0x0100
        /*01b6*/ 	.byte	0x07
	.zero		1


	//   ....[11]....
        /*01b8*/ 	.word	0x00000780
        /*01bc*/ 	.word	0x000000ff
        /*01c0*/ 	.word	0x00000068
        /*01c4*/ 	.short	0x0100
        /*01c6*/ 	.byte	0x07
	.zero		1


	//   ....[12]....
        /*01c8*/ 	.word	0x00000790
        /*01cc*/ 	.word	0x000000ff
        /*01d0*/ 	.word	0x00000050
        /*01d4*/ 	.short	0x0100
        /*01d6*/ 	.byte	0x07
	.zero		1


	//   ....[13]....
        /*01d8*/ 	.word	0x000007a0
        /*01dc*/ 	.word	0x000000ff
        /*01e0*/ 	.word	0x00000070
        /*01e4*/ 	.short	0x0100
        /*01e6*/ 	.byte	0x07
	.zero		1


	//   ....[14]....
        /*01e8*/ 	.word	0x000007b0
        /*01ec*/ 	.word	0x000000ff
        /*01f0*/ 	.word	0x00000058
        /*01f4*/ 	.short	0x0100
        /*01f6*/ 	.byte	0x07
	.zero		1


	//   ....[15]....
        /*01f8*/ 	.word	0x000007c0
        /*01fc*/ 	.word	0x000000ff
        /*0200*/ 	.word	0x00000078
        /*0204*/ 	.short	0x0100
        /*0206*/ 	.byte	0x07
	.zero		1


	//   ....[16]....
        /*0208*/ 	.word	0x000008b0
        /*020c*/ 	.word	0x000000ff
        /*0210*/ 	.word	0x00000080
        /*0214*/ 	.short	0x0100
        /*0216*/ 	.byte	0x05
	.zero		1


	//   ....[17]....
        /*0218*/ 	.word	0x000008c0
        /*021c*/ 	.word	0x000000ff
        /*0220*/ 	.word	0x00000088
        /*0224*/ 	.short	0x0100
        /*0226*/ 	.byte	0x05
	.zero		1


	//   ....[18]....
        /*0228*/ 	.word	0x00000a00
        /*022c*/ 	.word	0x000000ff
        /*0230*/ 	.word	0x00000090
        /*0234*/ 	.short	0x0100
        /*0236*/ 	.byte	0x05
	.zero		1


	//   ....[19]....
        /*0238*/ 	.word	0x00000a10
        /*023c*/ 	.word	0x000000ff
        /*0240*/ 	.word	0x000000a0
        /*0244*/ 	.short	0x0100
        /*0246*/ 	.byte	0x05
	.zero		1


	//   ....[20]....
        /*0248*/ 	.word	0x00000a20
        /*024c*/ 	.word	0x000000ff
        /*0250*/ 	.word	0x00000098
        /*0254*/ 	.short	0x0100
        /*0256*/ 	.byte	0x05
	.zero		1


	//   ....[21]....
        /*0258*/ 	.word	0x00000a30
        /*025c*/ 	.word	0x000000ff
        /*0260*/ 	.word	0x000000a8
        /*0264*/ 	.short	0x0100
        /*0266*/ 	.byte	0x05
	.zero		1


	//   ....[22]....
        /*0268*/ 	.word	0x00000b60
        /*026c*/ 	.word	0x000000ff
        /*0270*/ 	.word	0x000000b0
        /*0274*/ 	.short	0x0100
        /*0276*/ 	.byte	0x07
	.zero		1


	//   ....[23]....
        /*0278*/ 	.word	0x00000b70
        /*027c*/ 	.word	0x000000ff
        /*0280*/ 	.word	0x000000d0
        /*0284*/ 	.short	0x0100
        /*0286*/ 	.byte	0x07
	.zero		1


	//   ....[24]....
        /*0288*/ 	.word	0x00000b80
        /*028c*/ 	.word	0x000000ff
        /*0290*/ 	.word	0x000000b8
        /*0294*/ 	.short	0x0100
        /*0296*/ 	.byte	0x07
	.zero		1


	//   ....[25]....
        /*0298*/ 	.word	0x00000b90
        /*029c*/ 	.word	0x000000ff
        /*02a0*/ 	.word	0x000000d8
        /*02a4*/ 	.short	0x0100
        /*02a6*/ 	.byte	0x07
	.zero		1


	//   ....[26]....
        /*02a8*/ 	.word	0x00000ba0
        /*02ac*/ 	.word	0x000000ff
        /*02b0*/ 	.word	0x000000c0
        /*02b4*/ 	.short	0x0100
        /*02b6*/ 	.byte	0x07
	.zero		1


	//   ....[27]....
        /*02b8*/ 	.word	0x00000bb0
        /*02bc*/ 	.word	0x000000ff
        /*02c0*/ 	.word	0x000000e0
        /*02c4*/ 	.short	0x0100
        /*02c6*/ 	.byte	0x07
	.zero		1


	//   ....[28]....
        /*02c8*/ 	.word	0x00000bc0
        /*02cc*/ 	.word	0x000000ff
        /*02d0*/ 	.word	0x000000c8
        /*02d4*/ 	.short	0x0100
        /*02d6*/ 	.byte	0x07
	.zero		1


	//   ....[29]....
        /*02d8*/ 	.word	0x00000bd0
        /*02dc*/ 	.word	0x000000ff
        /*02e0*/ 	.word	0x000000e8
        /*02e4*/ 	.short	0x0100
        /*02e6*/ 	.byte	0x07
	.zero		1


	//   ....[30]....
        /*02e8*/ 	.word	0x00000cc0
        /*02ec*/ 	.word	0x000000ff
        /*02f0*/ 	.word	0x000000f0
        /*02f4*/ 	.short	0x0100
        /*02f6*/ 	.byte	0x05
	.zero		1


	//   ....[31]....
        /*02f8*/ 	.word	0x00000cd0
        /*02fc*/ 	.word	0x000000ff
        /*0300*/ 	.word	0x00000100
        /*0304*/ 	.short	0x0100
        /*0306*/ 	.byte	0x05
	.zero		1


	//   ....[32]....
        /*0308*/ 	.word	0x00000ce0
        /*030c*/ 	.word	0x000000ff
        /*0310*/ 	.word	0x000000f8
        /*0314*/ 	.short	0x0100
        /*0316*/ 	.byte	0x05
	.zero		1


	//   ....[33]....
        /*0318*/ 	.word	0x00000cf0
        /*031c*/ 	.word	0x000000ff
        /*0320*/ 	.word	0x00000108
        /*0324*/ 	.short	0x0100
        /*0326*/ 	.byte	0x05
	.zero		1


	//   ....[34]....
        /*0328*/ 	.word	0x000015d0
        /*032c*/ 	.word	0x00000003
        /*0330*/ 	.word	0x00000100
        /*0334*/ 	.short	0x010a
        /*0336*/ 	.byte	0xff
	.zero		1


	//   ....[35]....
        /*0338*/ 	.word	0x00001600
        /*033c*/ 	.word	0x00000003
        /*0340*/ 	.word	0x000000f0
        /*0344*/ 	.short	0x0101
        /*0346*/ 	.byte	0xff
	.zero		1


	//   ....[36]....
        /*0348*/ 	.word	0x000016d0
        /*034c*/ 	.word	0x000000ff
        /*0350*/ 	.word	0x00000020
        /*0354*/ 	.short	0x010a
        /*0356*/ 	.byte	0x08
	.zero		1


	//   ....[37]....
        /*0358*/ 	.word	0x00001770
        /*035c*/ 	.word	0x000000ff
        /*0360*/ 	.word	0x00000020
        /*0364*/ 	.short	0x010a
        /*0366*/ 	.byte	0x21
	.zero		1


	//   ....[38]....
        /*0368*/ 	.word	0x000018c0
        /*036c*/ 	.word	0x000000ff
        /*0370*/ 	.word	0x00000020
        /*0374*/ 	.short	0x010a
        /*0376*/ 	.byte	0x08
	.zero		1


	//   ....[39]....
        /*0378*/ 	.word	0x000019d0
        /*037c*/ 	.word	0x000000ff
        /*0380*/ 	.word	0x00000088
        /*0384*/ 	.short	0x0101
        /*0386*/ 	.byte	0x04
	.zero		1


	//   ....[40]....
        /*0388*/ 	.word	0x000019f0
        /*038c*/ 	.word	0x000000ff
        /*0390*/ 	.word	0x00000020
        /*0394*/ 	.short	0x010a
        /*0396*/ 	.byte	0x08
	.zero		1


	//   ....[41]....
        /*0398*/ 	.word	0x00001a70
        /*039c*/ 	.word	0x000000ff
        /*03a0*/ 	.word	0x00000020
        /*03a4*/ 	.short	0x010a
        /*03a6*/ 	.byte	0x11
	.zero		1


	//   ....[42]....
        /*03a8*/ 	.word	0x00001bc0
        /*03ac*/ 	.word	0x000000ff
        /*03b0*/ 	.word	0x00000020
        /*03b4*/ 	.short	0x010a
        /*03b6*/ 	.byte	0x08
	.zero		1


	//   ....[43]....
        /*03b8*/ 	.word	0x00001d00
        /*03bc*/ 	.word	0x00000002
        /*03c0*/ 	.word	0x00000090
        /*03c4*/ 	.short	0x010a
        /*03c6*/ 	.byte	0xff
	.zero		1


	//   ....[44]....
        /*03c8*/ 	.word	0x00001dc0
        /*03cc*/ 	.word	0x00000002
        /*03d0*/ 	.word	0x00000000
        /*03d4*/ 	.short	0x0101
        /*03d6*/ 	.byte	0xff
	.zero		1


	//   ....[45]....
        /*03d8*/ 	.word	0x00002320
        /*03dc*/ 	.word	0x000000ff
        /*03e0*/ 	.word	0x00000000
        /*03e4*/ 	.short	0x010a
        /*03e6*/ 	.byte	0x05
	.zero		1


	//   ....[46]....
        /*03e8*/ 	.word	0x000023b0
        /*03ec*/ 	.word	0x000000ff
        /*03f0*/ 	.word	0x00000000
        /*03f4*/ 	.short	0x010a
        /*03f6*/ 	.byte	0x05
	.zero		1


	//   ....[47]....
        /*03f8*/ 	.word	0x00002440
        /*03fc*/ 	.word	0x000000ff
        /*0400*/ 	.word	0x00000000
        /*0404*/ 	.short	0x010a
        /*0406*/ 	.byte	0x05
	.zero		1


	//   ....[48]....
        /*0408*/ 	.word	0x000024e0
        /*040c*/ 	.word	0x00000000
        /*0410*/ 	.word	0x00000000
        /*0414*/ 	.short	0x010a
        /*0416*/ 	.byte	0xff
	.zero		1


	//   ....[49]....
        /*0418*/ 	.word	0x00002600
        /*041c*/ 	.word	0x00000000
        /*0420*/ 	.word	0x000000f0
        /*0424*/ 	.short	0x010a
        /*0426*/ 	.byte	0xff
	.zero		1


	//   ....[50]....
        /*0428*/ 	.word	0x00002660
        /*042c*/ 	.word	0x00000004
        /*0430*/ 	.word	0x00000000
        /*0434*/ 	.short	0x0101
        /*0436*/ 	.byte	0xff
	.zero		1


	//   ....[51]....
        /*0438*/ 	.word	0x00002680
        /*043c*/ 	.word	0x000000ff
        /*0440*/ 	.word	0x000000a0
        /*0444*/ 	.short	0x010a
        /*0446*/ 	.byte	0x05
	.zero		1


	//   ....[52]....
        /*0448*/ 	.word	0x000027a0
        /*044c*/ 	.word	0x00000000
        /*0450*/ 	.word	0x00000090
        /*0454*/ 	.short	0x010a
        /*0456*/ 	.byte	0xff
	.zero		1


	//   ....[53]....
        /*0458*/ 	.word	0x000028b0
        /*045c*/ 	.word	0x00000000
        /*0460*/ 	.word	0x00000000
        /*0464*/ 	.short	0x0101
        /*0466*/ 	.byte	0xff
	.zero		1


	//   ....[54]....
        /*0468*/ 	.word	0x00002940
        /*046c*/ 	.word	0x000000ff
        /*0470*/ 	.word	0x000000a0
        /*0474*/ 	.short	0x0106
        /*0476*/ 	.byte	0x05
	.zero		1


	//   ....[55]....
        /*0478*/ 	.word	0x00002960
        /*047c*/ 	.word	0x000000ff
        /*0480*/ 	.word	0x000000a0
        /*0484*/ 	.short	0x010a
        /*0486*/ 	.byte	0x05
	.zero		1


	//   ....[56]....
        /*0488*/ 	.word	0x000029f0
        /*048c*/ 	.word	0x000000ff
        /*0490*/ 	.word	0x000000a0
        /*0494*/ 	.short	0x0106
        /*0496*/ 	.byte	0x04
	.zero		1


	//   ....[57]....
        /*0498*/ 	.word	0x00002a30
        /*049c*/ 	.word	0x00000000
        /*04a0*/ 	.word	0x000000a0
        /*04a4*/ 	.short	0x010a
        /*04a6*/ 	.byte	0xff
	.zero		1


	//   ....[58]....
        /*04a8*/ 	.word	0x00002f30
        /*04ac*/ 	.word	0x00000000
        /*04b0*/ 	.word	0x00000090
        /*04b4*/ 	.short	0x010a
        /*04b6*/ 	.byte	0xff
	.zero		1


	//   ....[59]....
        /*04b8*/ 	.word	0x00003030
        /*04bc*/ 	.word	0x00000003
        /*04c0*/ 	.word	0x00000000
        /*04c4*/ 	.short	0x0101
        /*04c6*/ 	.byte	0xff
	.zero		1


	//   ....[60]....
        /*04c8*/ 	.word	0x00003040
        /*04cc*/ 	.word	0x000000ff
        /*04d0*/ 	.word	0x00000000
        /*04d4*/ 	.short	0x010a
        /*04d6*/ 	.byte	0x04
	.zero		1


	//   ....[61]....
        /*04d8*/ 	.word	0x000030c0
        /*04dc*/ 	.word	0x000000ff
        /*04e0*/ 	.word	0x000000d0
        /*04e4*/ 	.short	0x010a
        /*04e6*/ 	.byte	0x08
	.zero		1


	//   ....[62]....
        /*04e8*/ 	.word	0x000031a0
        /*04ec*/ 	.word	0x000000ff
        /*04f0*/ 	.word	0x00000000
        /*04f4*/ 	.short	0x010a
        /*04f6*/ 	.byte	0x07
	.zero		1


	//   ....[63]....
        /*04f8*/ 	.word	0x000032e0
        /*04fc*/ 	.word	0x000000ff
        /*0500*/ 	.word	0x00000000
        /*0504*/ 	.short	0x010a
        /*0506*/ 	.byte	0x04
	.zero		1


	//   ....[64]....
        /*0508*/ 	.word	0x000034d0
        /*050c*/ 	.word	0x000000ff
        /*0510*/ 	.word	0x00000000
        /*0514*/ 	.short	0x010a
        /*0516*/ 	.byte	0x05
	.zero		1


	//   ....[65]....
        /*0518*/ 	.word	0x00003560
        /*051c*/ 	.word	0x000000ff
        /*0520*/ 	.word	0x00000000
        /*0524*/ 	.short	0x010a
        /*0526*/ 	.byte	0x05
	.zero		1


	//   ....[66]....
        /*0528*/ 	.word	0x000035f0
        /*052c*/ 	.word	0x000000ff
        /*0530*/ 	.word	0x00000000
        /*0534*/ 	.short	0x010a
        /*0536*/ 	.byte	0x05
	.zero		1


	//   ....[67]....
        /*0538*/ 	.word	0x00003680
        /*053c*/ 	.word	0x000000ff
        /*0540*/ 	.word	0x00000000
        /*0544*/ 	.short	0x010a
        /*0546*/ 	.byte	0x07
	.zero		1


	//   ....[68]....
        /*0548*/ 	.word	0x00003b00
        /*054c*/ 	.word	0x00000000
        /*0550*/ 	.word	0x00000090
        /*0554*/ 	.short	0x010a
        /*0556*/ 	.byte	0xff
	.zero		1


	//   ....[69]....
        /*0558*/ 	.word	0x00003bc0
        /*055c*/ 	.word	0x00000000
        /*0560*/ 	.word	0x00000000
        /*0564*/ 	.short	0x0101
        /*0566*/ 	.byte	0xff
	.zero		1


	//   ....[70]....
        /*0568*/ 	.word	0x00003ee0
        /*056c*/ 	.word	0x000000ff
        /*0570*/ 	.word	0x00000088
        /*0574*/ 	.short	0x010a
        /*0576*/ 	.byte	0x07
	.zero		1


	//   ....[71]....
        /*0578*/ 	.word	0x000040d0
        /*057c*/ 	.word	0x000000ff
        /*0580*/ 	.word	0x00000060
        /*0584*/ 	.short	0x010a
        /*0586*/ 	.byte	0x07
	.zero		1


	//   ....[72]....
        /*0588*/ 	.word	0x00004240
        /*058c*/ 	.word	0x000000ff
        /*0590*/ 	.word	0x00000040
        /*0594*/ 	.short	0x010b
        /*0596*/ 	.byte	0x07
	.zero		1


	//   ....[73]....
        /*0598*/ 	.word	0x00004250
        /*059c*/ 	.word	0x000000ff
        /*05a0*/ 	.word	0x00000000
        /*05a4*/ 	.short	0x0101
        /*05a6*/ 	.byte	0x08
	.zero		1


	//   ....[74]....
        /*05a8*/ 	.word	0x00004270
        /*05ac*/ 	.word	0x000000ff
        /*05b0*/ 	.word	0x00000068
        /*05b4*/ 	.short	0x010a
        /*05b6*/ 	.byte	0x07
	.zero		1


	//   ....[75]....
        /*05b8*/ 	.word	0x000043d0
        /*05bc*/ 	.word	0x000000ff
        /*05c0*/ 	.word	0x00000048
        /*05c4*/ 	.short	0x010b
        /*05c6*/ 	.byte	0x07
	.zero		1


	//   ....[76]....
        /*05c8*/ 	.word	0x000043e0
        /*05cc*/ 	.word	0x000000ff
        /*05d0*/ 	.word	0x00000000
        /*05d4*/ 	.short	0x0101
        /*05d6*/ 	.byte	0x08
	.zero		1


	//   ....[77]....
        /*05d8*/ 	.word	0x000043f0
        /*05dc*/ 	.word	0x000000ff
        /*05e0*/ 	.word	0x00000070
        /*05e4*/ 	.short	0x010a
        /*05e6*/ 	.byte	0x07
	.zero		1


	//   ....[78]....
        /*05e8*/ 	.word	0x00004590
        /*05ec*/ 	.word	0x000000ff
        /*05f0*/ 	.word	0x00000050
        /*05f4*/ 	.short	0x010b
        /*05f6*/ 	.byte	0x07
	.zero		1


	//   ....[79]....
        /*05f8*/ 	.word	0x00004600
        /*05fc*/ 	.word	0x000000ff
        /*0600*/ 	.word	0x00000000
        /*0604*/ 	.short	0x0101
        /*0606*/ 	.byte	0x08
	.zero		1


	//   ....[80]....
        /*0608*/ 	.word	0x00004630
        /*060c*/ 	.word	0x000000ff
        /*0610*/ 	.word	0x00000078
        /*0614*/ 	.short	0x010a
        /*0616*/ 	.byte	0x07
	.zero		1


	//   ....[81]....
        /*0618*/ 	.word	0x00004840
        /*061c*/ 	.word	0x000000ff
        /*0620*/ 	.word	0x00000058
        /*0624*/ 	.short	0x010b
        /*0626*/ 	.byte	0x07
	.zero		1


	//   ....[82]....
        /*0628*/ 	.word	0x00004860
        /*062c*/ 	.word	0x000000ff
        /*0630*/ 	.word	0x00000000
        /*0634*/ 	.short	0x0101
        /*0636*/ 	.byte	0x0d
	.zero		1


	//   ....[83]....
        /*0638*/ 	.word	0x00004890
        /*063c*/ 	.word	0x000000ff
        /*0640*/ 	.word	0x00000060
        /*0644*/ 	.short	0x010a
        /*0646*/ 	.byte	0x07
	.zero		1


	//   ....[84]....
        /*0648*/ 	.word	0x000048b0
        /*064c*/ 	.word	0x000000ff
        /*0650*/ 	.word	0x00000068
        /*0654*/ 	.short	0x010a
        /*0656*/ 	.byte	0x07
	.zero		1


	//   ....[85]....
        /*0658*/ 	.word	0x000048d0
        /*065c*/ 	.word	0x000000ff
        /*0660*/ 	.word	0x00000070
        /*0664*/ 	.short	0x010a
        /*0666*/ 	.byte	0x07
	.zero		1


	//   ....[86]....
        /*0668*/ 	.word	0x00004910
        /*066c*/ 	.word	0x00000000
        /*0670*/ 	.word	0x00000078
        /*0674*/ 	.short	0x010a
        /*0676*/ 	.byte	0xff
	.zero		1


	//   ....[87]....
        /*0678*/ 	.word	0x00004c70
        /*067c*/ 	.word	0x00000000
        /*0680*/ 	.word	0x00000090
        /*0684*/ 	.short	0x010a
        /*0686*/ 	.byte	0xff
	.zero		1


	//   ....[88]....
        /*0688*/ 	.word	0x00004d80
        /*068c*/ 	.word	0x00000000
        /*0690*/ 	.word	0x00000000
        /*0694*/ 	.short	0x0101
        /*0696*/ 	.byte	0xff
	.zero		1


	//   ....[89]....
        /*0698*/ 	.word	0x000057e0
        /*069c*/ 	.word	0x000000ff
        /*06a0*/ 	.word	0x00000040
        /*06a4*/ 	.short	0x010a
        /*06a6*/ 	.byte	0x30
	.zero		1


	//   ....[90]....
        /*06a8*/ 	.word	0x00005850
        /*06ac*/ 	.word	0x0000004f
        /*06b0*/ 	.word	0x000000b0
        /*06b4*/ 	.short	0x010a
        /*06b6*/ 	.byte	0xff
	.zero		1


	//   ....[91]....
        /*06b8*/ 	.word	0x00005900
        /*06bc*/ 	.word	0x000000ff
        /*06c0*/ 	.word	0x00000040
        /*06c4*/ 	.short	0x010a
        /*06c6*/ 	.byte	0x30
	.zero		1


	//   ....[92]....
        /*06c8*/ 	.word	0x000059e0
        /*06cc*/ 	.word	0x0000004f
        /*06d0*/ 	.word	0x000000b0
        /*06d4*/ 	.short	0x010a
        /*06d6*/ 	.byte	0xff
	.zero		1


	//   ....[93]....
        /*06d8*/ 	.word	0x00006110
        /*06dc*/ 	.word	0x00000000
        /*06e0*/ 	.word	0x00000000
        /*06e4*/ 	.short	0x0101
        /*06e6*/ 	.byte	0xff
	.zero		1


	//   ....[94]....
        /*06e8*/ 	.word	0x00006120
        /*06ec*/ 	.word	0x00000003
        /*06f0*/ 	.word	0x00000040
        /*06f4*/ 	.short	0x010a
        /*06f6*/ 	.byte	0xff
	.zero		1


	//   ....[95]....
        /*06f8*/ 	.word	0x000061e0
        /*06fc*/ 	.word	0x00000003
        /*0700*/ 	.word	0x00000040
        /*0704*/ 	.short	0x010a
        /*0706*/ 	.byte	0xff
	.zero		1


	//   ....[96]....
        /*0708*/ 	.word	0x00006990
        /*070c*/ 	.word	0x00000026
        /*0710*/ 	.word	0x00000000
        /*0714*/ 	.short	0x0101
        /*0716*/ 	.byte	0xff
	.zero		1


	//   ....[97]....
        /*0718*/ 	.word	0x000069b0
        /*071c*/ 	.word	0x00000053
        /*0720*/ 	.word	0x00000040
        /*0724*/ 	.short	0x010a
        /*0726*/ 	.byte	0xff
	.zero		1


	//   ....[98]....
        /*0728*/ 	.word	0x00006a60
        /*072c*/ 	.word	0x00000053
        /*0730*/ 	.word	0x00000040
        /*0734*/ 	.short	0x010a
        /*0736*/ 	.byte	0xff
	.zero		1


	//   ....[99]....
        /*0738*/ 	.word	0x00007210
        /*073c*/ 	.word	0x00000026
        /*0740*/ 	.word	0x00000000
        /*0744*/ 	.short	0x0101
        /*0746*/ 	.byte	0xff
	.zero		1


	//   ....[100]....
        /*0748*/ 	.word	0x00007230
        /*074c*/ 	.word	0x00000058
        /*0750*/ 	.word	0x00000040
        /*0754*/ 	.short	0x010a
        /*0756*/ 	.byte	0xff
	.zero		1


	//   ....[101]....
        /*0758*/ 	.word	0x000072e0
        /*075c*/ 	.word	0x00000058
        /*0760*/ 	.word	0x00000040
        /*0764*/ 	.short	0x010a
        /*0766*/ 	.byte	0xff
	.zero		1


	//   ....[102]....
        /*0768*/ 	.word	0x00007620
        /*076c*/ 	.word	0x000000ff
        /*0770*/ 	.word	0x00000000
        /*0774*/ 	.short	0x0101
        /*0776*/ 	.byte	0x05
	.zero		1


	//   ....[103]....
        /*0778*/ 	.word	0x00007af0
        /*077c*/ 	.word	0x00000002
        /*0780*/ 	.word	0x00000000
        /*0784*/ 	.short	0x0101
        /*0786*/ 	.byte	0xff
	.zero		1


	//   ....[104]....
        /*0788*/ 	.word	0x00007d60
        /*078c*/ 	.word	0x000000ff
        /*0790*/ 	.word	0x00000000
        /*0794*/ 	.short	0x0101
        /*0796*/ 	.byte	0x04
	.zero		1


	//   ....[105]....
        /*0798*/ 	.word	0x00007d80
        /*079c*/ 	.word	0x00000003
        /*07a0*/ 	.word	0x00000100
        /*07a4*/ 	.short	0x010a
        /*07a6*/ 	.byte	0xff
	.zero		1


	//   ....[106]....
        /*07a8*/ 	.word	0x00007de0
        /*07ac*/ 	.word	0x00000002
        /*07b0*/ 	.word	0x00000020
        /*07b4*/ 	.short	0x010a
        /*07b6*/ 	.byte	0xff
	.zero		1


	//   ....[107]....
        /*07b8*/ 	.word	0x00007e40
        /*07bc*/ 	.word	0x00000002
        /*07c0*/ 	.word	0x00000020
        /*07c4*/ 	.short	0x010a
        /*07c6*/ 	.byte	0xff
	.zero		1


	//   ....[108]....
        /*07c8*/ 	.word	0x00007e90
        /*07cc*/ 	.word	0x00000002
        /*07d0*/ 	.word	0x00000090
        /*07d4*/ 	.short	0x010a
        /*07d6*/ 	.byte	0xff
	.zero		1


	//   ....[109]....
        /*07d8*/ 	.word	0x00007ef0
        /*07dc*/ 	.word	0x00000000
        /*07e0*/ 	.word	0x00000000
        /*07e4*/ 	.short	0x010a
        /*07e6*/ 	.byte	0xff
	.zero		1


	//   ....[110]....
        /*07e8*/ 	.word	0x00007f50
        /*07ec*/ 	.word	0x00000000
        /*07f0*/ 	.word	0x00000000
        /*07f4*/ 	.short	0x010a
        /*07f6*/ 	.byte	0xff
	.zero		1


	//   ....[111]....
        /*07f8*/ 	.word	0x00007fb0
        /*07fc*/ 	.word	0x00000000
        /*0800*/ 	.word	0x00000000
        /*0804*/ 	.short	0x010a
        /*0806*/ 	.byte	0xff
	.zero		1


	//   ....[112]....
        /*0808*/ 	.word	0x00008000
        /*080c*/ 	.word	0x00000000
        /*0810*/ 	.word	0x000000f0
        /*0814*/ 	.short	0x010a
        /*0816*/ 	.byte	0xff
	.zero		1


	//   ....[113]....
        /*0818*/ 	.word	0x00008060
        /*081c*/ 	.word	0x00000000
        /*0820*/ 	.word	0x000000a0
        /*0824*/ 	.short	0x010a
        /*0826*/ 	.byte	0xff
	.zero		1


	//   ....[114]....
        /*0828*/ 	.word	0x000080b0
        /*082c*/ 	.word	0x00000000
        /*0830*/ 	.word	0x00000090
        /*0834*/ 	.short	0x010a
        /*0836*/ 	.byte	0xff
	.zero		1


	//   ....[115]....
        /*0838*/ 	.word	0x00008110
        /*083c*/ 	.word	0x00000000
        /*0840*/ 	.word	0x000000a0
        /*0844*/ 	.short	0x010a
        /*0846*/ 	.byte	0xff
	.zero		1


	//   ....[116]....
        /*0848*/ 	.word	0x00008160
        /*084c*/ 	.word	0x00000000
        /*0850*/ 	.word	0x00000090
        /*0854*/ 	.short	0x010a
        /*0856*/ 	.byte	0xff
	.zero		1


	//   ....[117]....
        /*0858*/ 	.word	0x000081c0
        /*085c*/ 	.word	0x00000003
        /*0860*/ 	.word	0x000000d0
        /*0864*/ 	.short	0x010a
        /*0866*/ 	.byte	0xff
	.zero		1


	//   ....[118]....
        /*0868*/ 	.word	0x00008220
        /*086c*/ 	.word	0x00000000
        /*0870*/ 	.word	0x00000000
        /*0874*/ 	.short	0x010a
        /*0876*/ 	.byte	0xff
	.zero		1


	//   ....[119]....
        /*0878*/ 	.word	0x00008280
        /*087c*/ 	.word	0x00000000
        /*0880*/ 	.word	0x00000000
        /*0884*/ 	.short	0x010a
        /*0886*/ 	.byte	0xff
	.zero		1


	//   ....[120]....
        /*0888*/ 	.word	0x000082e0
        /*088c*/ 	.word	0x00000000
        /*0890*/ 	.word	0x00000000
        /*0894*/ 	.short	0x010a
        /*0896*/ 	.byte	0xff
	.zero		1


	//   ....[121]....
        /*0898*/ 	.word	0x00008340
        /*089c*/ 	.word	0x00000000
        /*08a0*/ 	.word	0x00000000
        /*08a4*/ 	.short	0x010a
        /*08a6*/ 	.byte	0xff
	.zero		1


	//   ....[122]....
        /*08a8*/ 	.word	0x000083a0
        /*08ac*/ 	.word	0x00000000
        /*08b0*/ 	.word	0x00000000
        /*08b4*/ 	.short	0x010a
        /*08b6*/ 	.byte	0xff
	.zero		1


	//   ....[123]....
        /*08b8*/ 	.word	0x000083f0
        /*08bc*/ 	.word	0x00000000
        /*08c0*/ 	.word	0x00000090
        /*08c4*/ 	.short	0x010a
        /*08c6*/ 	.byte	0xff
	.zero		1


	//   ....[124]....
        /*08c8*/ 	.word	0x00008450
        /*08cc*/ 	.word	0x00000000
        /*08d0*/ 	.word	0x00000088
        /*08d4*/ 	.short	0x010a
        /*08d6*/ 	.byte	0xff
	.zero		1


	//   ....[125]....
        /*08d8*/ 	.word	0x000084b0
        /*08dc*/ 	.word	0x00000003
        /*08e0*/ 	.word	0x00000060
        /*08e4*/ 	.short	0x010a
        /*08e6*/ 	.byte	0xff
	.zero		1


	//   ....[126]....
        /*08e8*/ 	.word	0x00008510
        /*08ec*/ 	.word	0x00000003
        /*08f0*/ 	.word	0x00000068
        /*08f4*/ 	.short	0x010a
        /*08f6*/ 	.byte	0xff
	.zero		1


	//   ....[127]....
        /*08f8*/ 	.word	0x00008570
        /*08fc*/ 	.word	0x00000003
        /*0900*/ 	.word	0x00000070
        /*0904*/ 	.short	0x010a
        /*0906*/ 	.byte	0xff
	.zero		1


	//   ....[128]....
        /*0908*/ 	.word	0x000085d0
        /*090c*/ 	.word	0x00000003
        /*0910*/ 	.word	0x00000078
        /*0914*/ 	.short	0x010a
        /*0916*/ 	.byte	0xff
	.zero		1


	//   ....[129]....
        /*0918*/ 	.word	0x00008630
        /*091c*/ 	.word	0x00000000
        /*0920*/ 	.word	0x00000060
        /*0924*/ 	.short	0x010a
        /*0926*/ 	.byte	0xff
	.zero		1


	//   ....[130]....
        /*0928*/ 	.word	0x00008690
        /*092c*/ 	.word	0x00000000
        /*0930*/ 	.word	0x00000068
        /*0934*/ 	.short	0x010a
        /*0936*/ 	.byte	0xff
	.zero		1


	//   ....[131]....
        /*0938*/ 	.word	0x000086f0
        /*093c*/ 	.word	0x00000000
        /*0940*/ 	.word	0x00000070
        /*0944*/ 	.short	0x010a
        /*0946*/ 	.byte	0xff
	.zero		1


	//   ....[132]....
        /*0948*/ 	.word	0x00008740
        /*094c*/ 	.word	0x00000000
        /*0950*/ 	.word	0x00000090
        /*0954*/ 	.short	0x010a
        /*0956*/ 	.byte	0xff
	.zero		1


	//   ....[133]....
        /*0958*/ 	.word	0x000087a0
        /*095c*/ 	.word	0x00000002
        /*0960*/ 	.word	0x00000040
        /*0964*/ 	.short	0x010a
        /*0966*/ 	.byte	0xff
	.zero		1


	//   ....[134]....
        /*0968*/ 	.word	0x000087f0
        /*096c*/ 	.word	0x0000004f
        /*0970*/ 	.word	0x000000b0
        /*0974*/ 	.short	0x010a
        /*0976*/ 	.byte	0xff
	.zero		1


	//   ....[135]....
        /*0978*/ 	.word	0x00008840
        /*097c*/ 	.word	0x00000003
        /*0980*/ 	.word	0x00000040
        /*0984*/ 	.short	0x010a
        /*0986*/ 	.byte	0xff
	.zero		1


	//   ....[136]....
        /*0988*/ 	.word	0x00008890
        /*098c*/ 	.word	0x00000053
        /*0990*/ 	.word	0x00000040
        /*0994*/ 	.short	0x010a
        /*0996*/ 	.byte	0xff
	.zero		1


	//   ....[137]....
        /*0998*/ 	.word	0x000088e0
        /*099c*/ 	.word	0x00000058
        /*09a0*/ 	.word	0x00000040
        /*09a4*/ 	.short	0x010a
        /*09a6*/ 	.byte	0xff
	.zero		1


	//----- nvinfo : EIATTR_NUM_MBARRIERS
	.align		4
.L_47:
        /*09a8*/ 	.byte	0x03, 0x38
        /*09aa*/ 	.short	0x0022


	//----- nvinfo : EIATTR_EXIT_INSTR_OFFSETS
	.align		4
        /*09ac*/ 	.byte	0x04, 0x1c
        /*09ae*/ 	.short	(.L_49 - .L_48)


	//   ....[0]....
.L_48:
        /*09b0*/ 	.word	0x00002510


	//   ....[1]....
        /*09b4*/ 	.word	0x00002a00


	//   ....[2]....
        /*09b8*/ 	.word	0x00002a60


	//   ....[3]....
        /*09bc*/ 	.word	0x000038e0


	//   ....[4]....
        /*09c0*/ 	.word	0x00004940


	//   ....[5]....
        /*09c4*/ 	.word	0x00004980


	//   ....[6]....
        /*09c8*/ 	.word	0x00007c50


	//   ....[7]....
        /*09cc*/ 	.word	0x00007cd0


	//   ....[8]....
        /*09d0*/ 	.word	0x00007d00


	//   ....[9]....
        /*09d4*/ 	.word	0x00007d70


	//----- nvinfo : EIATTR_MAX_THREADS
	.align		4
.L_49:
        /*09d8*/ 	.byte	0x04, 0x05
        /*09da*/ 	.short	(.L_51 - .L_50)
.L_50:
        /*09dc*/ 	.word	0x00000100
        /*09e0*/ 	.word	0x00000001
        /*09e4*/ 	.word	0x00000001


	//----- nvinfo : EIATTR_CRS_STACK_SIZE
	.align		4
.L_51:
        /*09e8*/ 	.byte	0x04, 0x1e
        /*09ea*/ 	.short	(.L_53 - .L_52)
.L_52:
        /*09ec*/ 	.word	0x00000000


	//----- nvinfo : EIATTR_CBANK_PARAM_SIZE
	.align		4
.L_53:
        /*09f0*/ 	.byte	0x03, 0x19
        /*09f2*/ 	.short	0x0800


	//----- nvinfo : EIATTR_PARAM_CBANK
	.align		4
        /*09f4*/ 	.byte	0x04, 0x0a
        /*09f6*/ 	.short	(.L_55 - .L_54)
	.align		4
.L_54:
        /*09f8*/ 	.word	index@(.nv.constant0._ZN7cutlass13device_kernelINS_4gemm6kernel13GemmUniversalIN4cute5tupleIJiiiiEEENS1_10collective13CollectiveMmaINS1_35MainloopSm100TmaUmmaWarpSpecializedILi4ELi2ELi4ENS5_IJNS4_1CILi1EEESB_SB_EEEEENS5_IJNSA_ILi64EEENSA_ILi128EEENSA_ILi32EEEEEENS_10bfloat16_tENS5_IJlSB_lEEESI_SJ_NS4_8TiledMMAINS4_8MMA_AtomIJNS4_20SM100_MMA_F16BF16_SSISI_SI_fLi64ELi128ELNS4_4UMMA5MajorE0ELSO_0ELNSN_7ScaleInE0ELSP_0EEEEEENS4_6LayoutISC_NS5_IJNSA_ILi0EEEST_ST_EEEEENS5_IJNS4_10UnderscoreESW_SW_EEEEENS4_13SM90_TMA_LOADENS4_14ComposedLayoutINS4_7SwizzleILi2ELi4ELi3EEENS4_18smem_ptr_flag_bitsILi16EEENSS_INS5_IJNSA_ILi8EEESG_EEENS5_IJSG_SB_EEEEEEEvNS4_8identityESZ_S19_vS1A_EENS_8epilogue10collective18CollectiveEpilogueINS1C_23Sm100TmaWarpSpecializedILi4ELi2ELi16ELb1ELb0EEEJSH_NS5_IJNSS_ISE_SB_EENSS_ISG_SB_EEEEESI_SJ_SI_SJ_NS1C_6fusion15FusionCallbacksIS1G_NS1K_17LinearCombinationISI_fSI_fLNS_15FloatRoundStyleE2EEESH_S1J_JEEENS4_5SM1004TMEM4LOAD26SM100_TMEM_LOAD_16dp256b4xESZ_S19_NS4_17SM75_U32x4_LDSM_NENS4_14SM90_TMA_STOREES19_NS4_17SM90_U32x4_STSM_NENS4_39AutoVectorizingCopyWithAssumedAlignmentILi128EEEEEEvvEEEEvNT_6ParamsE)
        /*09fc*/ 	.short	0x0380
        /*09fe*/ 	.short	0x0800


	//----- nvinfo : EIATTR_SW_WAR
	.align		4
.L_55:
        /*0a00*/ 	.byte	0x04, 0x36
        /*0a02*/ 	.short	(.L_57 - .L_56)
.L_56:
        /*0a04*/ 	.word	0x00000008
.L_57:


//--------------------- .nv.callgraph             --------------------------
	.section	.nv.callgraph,"",@"SHT_CUDA_CALLGRAPH"
	.align	4
	.sectionentsize	8
	.align		4
        /*0000*/ 	.word	0x00000000
	.align		4
        /*0004*/ 	.word	0xffffffff
	.align		4
        /*0008*/ 	.word	index@(_ZN7cutlass13device_kernelINS_4gemm6kernel13GemmUniversalIN4cute5tupleIJiiiiEEENS1_10collective13CollectiveMmaINS1_35MainloopSm100TmaUmmaWarpSpecializedILi4ELi2ELi4ENS5_IJNS4_1CILi1EEESB_SB_EEEEENS5_IJNSA_ILi64EEENSA_ILi128EEENSA_ILi32EEEEEENS_10bfloat16_tENS5_IJlSB_lEEESI_SJ_NS4_8TiledMMAINS4_8MMA_AtomIJNS4_20SM100_MMA_F16BF16_SSISI_SI_fLi64ELi128ELNS4_4UMMA5MajorE0ELSO_0ELNSN_7ScaleInE0ELSP_0EEEEEENS4_6LayoutISC_NS5_IJNSA_ILi0EEEST_ST_EEEEENS5_IJNS4_10UnderscoreESW_SW_EEEEENS4_13SM90_TMA_LOADENS4_14ComposedLayoutINS4_7SwizzleILi2ELi4ELi3EEENS4_18smem_ptr_flag_bitsILi16EEENSS_INS5_IJNSA_ILi8EEESG_EEENS5_IJSG_SB_EEEEEEEvNS4_8identityESZ_S19_vS1A_EENS_8epilogue10collective18CollectiveEpilogueINS1C_23Sm100TmaWarpSpecializedILi4ELi2ELi16ELb1ELb0EEEJSH_NS5_IJNSS_ISE_SB_EENSS_ISG_SB_EEEEESI_SJ_SI_SJ_NS1C_6fusion15FusionCallbacksIS1G_NS1K_17LinearCombinationISI_fSI_fLNS_15FloatRoundStyleE2EEESH_S1J_JEEENS4_5SM1004TMEM4LOAD26SM100_TMEM_LOAD_16dp256b4xESZ_S19_NS4_17SM75_U32x4_LDSM_NENS4_14SM90_TMA_STOREES19_NS4_17SM90_U32x4_STSM_NENS4_39AutoVectorizingCopyWithAssumedAlignmentILi128EEEEEEvvEEEEvNT_6ParamsE)
	.align		4
        /*000c*/ 	.word	index@(__assertfail)
	.align		4
        /*0010*/ 	.word	0x00000000
	.align		4
        /*0014*/ 	.word	0xfffffffe
	.align		4
        /*0018*/ 	.word	0x00000000
	.align		4
        /*001c*/ 	.word	0xfffffffd
	.align		4
        /*0020*/ 	.word	0x00000000
	.align		4
        /*0024*/ 	.word	0xfffffffc


//--------------------- .nv.constant4             --------------------------
	.section	.nv.constant4,"a",@progbits
	.align	8
	.align		8
.nv.constant4:
        /*0000*/ 	.dword	__assertfail
	.align		8
        /*0008*/ 	.dword	__unnamed_1
	.align		8
        /*0010*/ 	.dword	__unnamed_2
	.align		8
        /*0018*/ 	.dword	_ZN39_INTERNAL_267905ad_4_k_cu_d9854a1c_82874cuda3std3__45__cpo5beginE
	.align		8
        /*0020*/ 	.dword	_ZN39_INTERNAL_267905ad_4_k_cu_d9854a1c_82874cuda3std3__45__cpo3endE
	.align		8
        /*0028*/ 	.dword	_ZN39_INTERNAL_267905ad_4_k_cu_d9854a1c_82874cuda3std3__45__cpo6cbeginE
	.align		8
        /*0030*/ 	.dword	_ZN39_INTERNAL_267905ad_4_k_cu_d9854a1c_82874cuda3std3__45__cpo4cendE
	.align		8
        /*0038*/ 	.dword	_ZN39_INTERNAL_267905ad_4_k_cu_d9854a1c_82874cuda3std3__441_GLOBAL__N__267905ad_4_k_cu_d9854a1c_82876ignoreE
	.align		8
        /*0040*/ 	.dword	_ZN39_INTERNAL_267905ad_4_k_cu_d9854a1c_82874cuda3std3__419piecewise_constructE
	.align		8
        /*0048*/ 	.dword	_ZN39_INTERNAL_267905ad_4_k_cu_d9854a1c_82874cuda3std3__48in_placeE
	.align		8
        /*0050*/ 	.dword	_ZN39_INTERNAL_267905ad_4_k_cu_d9854a1c_82874cuda3std6ranges3__45__cpo4swapE
	.align		8
        /*0058*/ 	.dword	_ZN39_INTERNAL_267905ad_4_k_cu_d9854a1c_82874cuda3std6ranges3__45__cpo9iter_moveE
	.align		8
        /*0060*/ 	.dword	_ZN39_INTERNAL_267905ad_4_k_cu_d9854a1c_82874cute7productE
	.align		8
        /*0068*/ 	.dword	_ZN39_INTERNAL_267905ad_4_k_cu_d9854a1c_82874cute1_E
	.align		8
        /*0070*/ 	.dword	$str$25
	.align		8
        /*0078*/ 	.dword	$str$26
	.align		8
        /*0080*/ 	.dword	$str$27
	.align		8
        /*0088*/ 	.dword	$str$28


//--------------------- .text._ZN7cutlass13device_kernelINS_4gemm6kernel13GemmUniversalIN4cute5tupleIJiiiiEEENS1_10collective13CollectiveMmaINS1_35MainloopSm100TmaUmmaWarpSpecializedILi4ELi2ELi4ENS5_IJNS4_1CILi1EEESB_SB_EEEEENS5_IJNSA_ILi64EEENSA_ILi128EEENSA_ILi32EEEEEENS_10bfloat16_tENS5_IJlSB_lEEESI_SJ_NS4_8TiledMMAINS4_8MMA_AtomIJNS4_20SM100_MMA_F16BF16_SSISI_SI_fLi64ELi128ELNS4_4UMMA5MajorE0ELSO_0ELNSN_7ScaleInE0ELSP_0EEEEEENS4_6LayoutISC_NS5_IJNSA_ILi0EEEST_ST_EEEEENS5_IJNS4_10UnderscoreESW_SW_EEEEENS4_13SM90_TMA_LOADENS4_14ComposedLayoutINS4_7SwizzleILi2ELi4ELi3EEENS4_18smem_ptr_flag_bitsILi16EEENSS_INS5_IJNSA_ILi8EEESG_EEENS5_IJSG_SB_EEEEEEEvNS4_8identityESZ_S19_vS1A_EENS_8epilogue10collective18CollectiveEpilogueINS1C_23Sm100TmaWarpSpecializedILi4ELi2ELi16ELb1ELb0EEEJSH_NS5_IJNSS_ISE_SB_EENSS_ISG_SB_EEEEESI_SJ_SI_SJ_NS1C_6fusion15FusionCallbacksIS1G_NS1K_17LinearCombinationISI_fSI_fLNS_15FloatRoundStyleE2EEESH_S1J_JEEENS4_5SM1004TMEM4LOAD26SM100_TMEM_LOAD_16dp256b4xESZ_S19_NS4_17SM75_U32x4_LDSM_NENS4_14SM90_TMA_STOREES19_NS4_17SM90_U32x4_STSM_NENS4_39AutoVectorizingCopyWithAssumedAlignmentILi128EEEEEEvvEEEEvNT_6ParamsE --------------------------
	.section	.text._ZN7cutlass13device_kernelINS_4gemm6kernel13GemmUniversalIN4cute5tupleIJiiiiEEENS1_10collective13CollectiveMmaINS1_35MainloopSm100TmaUmmaWarpSpecializedILi4ELi2ELi4ENS5_IJNS4_1CILi1EEESB_SB_EEEEENS5_IJNSA_ILi64EEENSA_ILi128EEENSA_ILi32EEEEEENS_10bfloat16_tENS5_IJlSB_lEEESI_SJ_NS4_8TiledMMAINS4_8MMA_AtomIJNS4_20SM100_MMA_F16BF16_SSISI_SI_fLi64ELi128ELNS4_4UMMA5MajorE0ELSO_0ELNSN_7ScaleInE0ELSP_0EEEEEENS4_6LayoutISC_NS5_IJNSA_ILi0EEEST_ST_EEEEENS5_IJNS4_10UnderscoreESW_SW_EEEEENS4_13SM90_TMA_LOADENS4_14ComposedLayoutINS4_7SwizzleILi2ELi4ELi3EEENS4_18smem_ptr_flag_bitsILi16EEENSS_INS5_IJNSA_ILi8EEESG_EEENS5_IJSG_SB_EEEEEEEvNS4_8identityESZ_S19_vS1A_EENS_8epilogue10collective18CollectiveEpilogueINS1C_23Sm100TmaWarpSpecializedILi4ELi2ELi16ELb1ELb0EEEJSH_NS5_IJNSS_ISE_SB_EENSS_ISG_SB_EEEEESI_SJ_SI_SJ_NS1C_6fusion15FusionCallbacksIS1G_NS1K_17LinearCombinationISI_fSI_fLNS_15FloatRoundStyleE2EEESH_S1J_JEEENS4_5SM1004TMEM4LOAD26SM100_TMEM_LOAD_16dp256b4xESZ_S19_NS4_17SM75_U32x4_LDSM_NENS4_14SM90_TMA_STOREES19_NS4_17SM90_U32x4_STSM_NENS4_39AutoVectorizingCopyWithAssumedAlignmentILi128EEEEEEvvEEEEvNT_6ParamsE,"ax",@progbits
	.align	128
.text._ZN7cutlass13device_kernelINS_4gemm6kernel13GemmUniversalIN4cute5tupleIJiiiiEEENS1_10collective13CollectiveMmaINS1_35MainloopSm100TmaUmmaWarpSpecializedILi4ELi2ELi4ENS5_IJNS4_1CILi1EEESB_SB_EEEEENS5_IJNSA_ILi64EEENSA_ILi128EEENSA_ILi32EEEEEENS_10bfloat16_tENS5_IJlSB_lEEESI_SJ_NS4_8TiledMMAINS4_8MMA_AtomIJNS4_20SM100_MMA_F16BF16_SSISI_SI_fLi64ELi128ELNS4_4UMMA5MajorE0ELSO_0ELNSN_7ScaleInE0ELSP_0EEEEEENS4_6LayoutISC_NS5_IJNSA_ILi0EEEST_ST_EEEEENS5_IJNS4_10UnderscoreESW_SW_EEEEENS4_13SM90_TMA_LOADENS4_14ComposedLayoutINS4_7SwizzleILi2ELi4ELi3EEENS4_18smem_ptr_flag_bitsILi16EEENSS_INS5_IJNSA_ILi8EEESG_EEENS5_IJSG_SB_EEEEEEEvNS4_8identityESZ_S19_vS1A_EENS_8epilogue10collective18CollectiveEpilogueINS1C_23Sm100TmaWarpSpecializedILi4ELi2ELi16ELb1ELb0EEEJSH_NS5_IJNSS_ISE_SB_EENSS_ISG_SB_EEEEESI_SJ_SI_SJ_NS1C_6fusion15FusionCallbacksIS1G_NS1K_17LinearCombinationISI_fSI_fLNS_15FloatRoundStyleE2EEESH_S1J_JEEENS4_5SM1004TMEM4LOAD26SM100_TMEM_LOAD_16dp256b4xESZ_S19_NS4_17SM75_U32x4_LDSM_NENS4_14SM90_TMA_STOREES19_NS4_17SM90_U32x4_STSM_NENS4_39AutoVectorizingCopyWithAssumedAlignmentILi128EEEEEEvvEEEEvNT_6ParamsE:
        .type           _ZN7cutlass13device_kernelINS_4gemm6kernel13GemmUniversalIN4cute5tupleIJiiiiEEENS1_10collective13CollectiveMmaINS1_35MainloopSm100TmaUmmaWarpSpecializedILi4ELi2ELi4ENS5_IJNS4_1CILi1EEESB_SB_EEEEENS5_IJNSA_ILi64EEENSA_ILi128EEENSA_ILi32EEEEEENS_10bfloat16_tENS5_IJlSB_lEEESI_SJ_NS4_8TiledMMAINS4_8MMA_AtomIJNS4_20SM100_MMA_F16BF16_SSISI_SI_fLi64ELi128ELNS4_4UMMA5MajorE0ELSO_0ELNSN_7ScaleInE0ELSP_0EEEEEENS4_6LayoutISC_NS5_IJNSA_ILi0EEEST_ST_EEEEENS5_IJNS4_10UnderscoreESW_SW_EEEEENS4_13SM90_TMA_LOADENS4_14ComposedLayoutINS4_7SwizzleILi2ELi4ELi3EEENS4_18smem_ptr_flag_bitsILi16EEENSS_INS5_IJNSA_ILi8EEESG_EEENS5_IJSG_SB_EEEEEEEvNS4_8identityESZ_S19_vS1A_EENS_8epilogue10collective18CollectiveEpilogueINS1C_23Sm100TmaWarpSpecializedILi4ELi2ELi16ELb1ELb0EEEJSH_NS5_IJNSS_ISE_SB_EENSS_ISG_SB_EEEEESI_SJ_SI_SJ_NS1C_6fusion15FusionCallbacksIS1G_NS1K_17LinearCombinationISI_fSI_fLNS_15FloatRoundStyleE2EEESH_S1J_JEEENS4_5SM1004TMEM4LOAD26SM100_TMEM_LOAD_16dp256b4xESZ_S19_NS4_17SM75_U32x4_LDSM_NENS4_14SM90_TMA_STOREES19_NS4_17SM90_U32x4_STSM_NENS4_39AutoVectorizingCopyWithAssumedAlignmentILi128EEEEEEvvEEEEvNT_6ParamsE,@function
        .size           _ZN7cutlass13device_kernelINS_4gemm6kernel13GemmUniversalIN4cute5tupleIJiiiiEEENS1_10collective13CollectiveMmaINS1_35MainloopSm100TmaUmmaWarpSpecializedILi4ELi2ELi4ENS5_IJNS4_1CILi1EEESB_SB_EEEEENS5_IJNSA_ILi64EEENSA_ILi128EEENSA_ILi32EEEEEENS_10bfloat16_tENS5_IJlSB_lEEESI_SJ_NS4_8TiledMMAINS4_8MMA_AtomIJNS4_20SM100_MMA_F16BF16_SSISI_SI_fLi64ELi128ELNS4_4UMMA5MajorE0ELSO_0ELNSN_7ScaleInE0ELSP_0EEEEEENS4_6LayoutISC_NS5_IJNSA_ILi0EEEST_ST_EEEEENS5_IJNS4_10UnderscoreESW_SW_EEEEENS4_13SM90_TMA_LOADENS4_14ComposedLayoutINS4_7SwizzleILi2ELi4ELi3EEENS4_18smem_ptr_flag_bitsILi16EEENSS_INS5_IJNSA_ILi8EEESG_EEENS5_IJSG_SB_EEEEEEEvNS4_8identityESZ_S19_vS1A_EENS_8epilogue10collective18CollectiveEpilogueINS1C_23Sm100TmaWarpSpecializedILi4ELi2ELi16ELb1ELb0EEEJSH_NS5_IJNSS_ISE_SB_EENSS_ISG_SB_EEEEESI_SJ_SI_SJ_NS1C_6fusion15FusionCallbacksIS1G_NS1K_17LinearCombinationISI_fSI_fLNS_15FloatRoundStyleE2EEESH_S1J_JEEENS4_5SM1004TMEM4LOAD26SM100_TMEM_LOAD_16dp256b4xESZ_S19_NS4_17SM75_U32x4_LDSM_NENS4_14SM90_TMA_STOREES19_NS4_17SM90_U32x4_STSM_NENS4_39AutoVectorizingCopyWithAssumedAlignmentILi128EEEEEEvvEEEEvNT_6ParamsE,(.L_x_176 - _ZN7cutlass13device_kernelINS_4gemm6kernel13GemmUniversalIN4cute5tupleIJiiiiEEENS1_10collective13CollectiveMmaINS1_35MainloopSm100TmaUmmaWarpSpecializedILi4ELi2ELi4ENS5_IJNS4_1CILi1EEESB_SB_EEEEENS5_IJNSA_ILi64EEENSA_ILi128EEENSA_ILi32EEEEEENS_10bfloat16_tENS5_IJlSB_lEEESI_SJ_NS4_8TiledMMAINS4_8MMA_AtomIJNS4_20SM100_MMA_F16BF16_SSISI_SI_fLi64ELi128ELNS4_4UMMA5MajorE0ELSO_0ELNSN_7ScaleInE0ELSP_0EEEEEENS4_6LayoutISC_NS5_IJNSA_ILi0EEEST_ST_EEEEENS5_IJNS4_10UnderscoreESW_SW_EEEEENS4_13SM90_TMA_LOADENS4_14ComposedLayoutINS4_7SwizzleILi2ELi4ELi3EEENS4_18smem_ptr_flag_bitsILi16EEENSS_INS5_IJNSA_ILi8EEESG_EEENS5_IJSG_SB_EEEEEEEvNS4_8identityESZ_S19_vS1A_EENS_8epilogue10collective18CollectiveEpilogueINS1C_23Sm100TmaWarpSpecializedILi4ELi2ELi16ELb1ELb0EEEJSH_NS5_IJNSS_ISE_SB_EENSS_ISG_SB_EEEEESI_SJ_SI_SJ_NS1C_6fusion15FusionCallbacksIS1G_NS1K_17LinearCombinationISI_fSI_fLNS_15FloatRoundStyleE2EEESH_S1J_JEEENS4_5SM1004TMEM4LOAD26SM100_TMEM_LOAD_16dp256b4xESZ_S19_NS4_17SM75_U32x4_LDSM_NENS4_14SM90_TMA_STOREES19_NS4_17SM90_U32x4_STSM_NENS4_39AutoVectorizingCopyWithAssumedAlignmentILi128EEEEEEvvEEEEvNT_6ParamsE)
        .other          _ZN7cutlass13device_kernelINS_4gemm6kernel13GemmUniversalIN4cute5tupleIJiiiiEEENS1_10collective13CollectiveMmaINS1_35MainloopSm100TmaUmmaWarpSpecializedILi4ELi2ELi4ENS5_IJNS4_1CILi1EEESB_SB_EEEEENS5_IJNSA_ILi64EEENSA_ILi128EEENSA_ILi32EEEEEENS_10bfloat16_tENS5_IJlSB_lEEESI_SJ_NS4_8TiledMMAINS4_8MMA_AtomIJNS4_20SM100_MMA_F16BF16_SSISI_SI_fLi64ELi128ELNS4_4UMMA5MajorE0ELSO_0ELNSN_7ScaleInE0ELSP_0EEEEEENS4_6LayoutISC_NS5_IJNSA_ILi0EEEST_ST_EEEEENS5_IJNS4_10UnderscoreESW_SW_EEEEENS4_13SM90_TMA_LOADENS4_14ComposedLayoutINS4_7SwizzleILi2ELi4ELi3EEENS4_18smem_ptr_flag_bitsILi16EEENSS_INS5_IJNSA_ILi8EEESG_EEENS5_IJSG_SB_EEEEEEEvNS4_8identityESZ_S19_vS1A_EENS_8epilogue10collective18CollectiveEpilogueINS1C_23Sm100TmaWarpSpecializedILi4ELi2ELi16ELb1ELb0EEEJSH_NS5_IJNSS_ISE_SB_EENSS_ISG_SB_EEEEESI_SJ_SI_SJ_NS1C_6fusion15FusionCallbacksIS1G_NS1K_17LinearCombinationISI_fSI_fLNS_15FloatRoundStyleE2EEESH_S1J_JEEENS4_5SM1004TMEM4LOAD26SM100_TMEM_LOAD_16dp256b4xESZ_S19_NS4_17SM75_U32x4_LDSM_NENS4_14SM90_TMA_STOREES19_NS4_17SM90_U32x4_STSM_NENS4_39AutoVectorizingCopyWithAssumedAlignmentILi128EEEEEEvvEEEEvNT_6ParamsE,@"STO_CUDA_ENTRY STV_DEFAULT"
_ZN7cutlass13device_kernelINS_4gemm6kernel13GemmUniversalIN4cute5tupleIJiiiiEEENS1_10collective13CollectiveMmaINS1_35MainloopSm100TmaUmmaWarpSpecializedILi4ELi2ELi4ENS5_IJNS4_1CILi1EEESB_SB_EEEEENS5_IJNSA_ILi64EEENSA_ILi128EEENSA_ILi32EEEEEENS_10bfloat16_tENS5_IJlSB_lEEESI_SJ_NS4_8TiledMMAINS4_8MMA_AtomIJNS4_20SM100_MMA_F16BF16_SSISI_SI_fLi64ELi128ELNS4_4UMMA5MajorE0ELSO_0ELNSN_7ScaleInE0ELSP_0EEEEEENS4_6LayoutISC_NS5_IJNSA_ILi0EEEST_ST_EEEEENS5_IJNS4_10UnderscoreESW_SW_EEEEENS4_13SM90_TMA_LOADENS4_14ComposedLayoutINS4_7SwizzleILi2ELi4ELi3EEENS4_18smem_ptr_flag_bitsILi16EEENSS_INS5_IJNSA_ILi8EEESG_EEENS5_IJSG_SB_EEEEEEEvNS4_8identityESZ_S19_vS1A_EENS_8epilogue10collective18CollectiveEpilogueINS1C_23Sm100TmaWarpSpecializedILi4ELi2ELi16ELb1ELb0EEEJSH_NS5_IJNSS_ISE_SB_EENSS_ISG_SB_EEEEESI_SJ_SI_SJ_NS1C_6fusion15FusionCallbacksIS1G_NS1K_17LinearCombinationISI_fSI_fLNS_15FloatRoundStyleE2EEESH_S1J_JEEENS4_5SM1004TMEM4LOAD26SM100_TMEM_LOAD_16dp256b4xESZ_S19_NS4_17SM75_U32x4_LDSM_NENS4_14SM90_TMA_STOREES19_NS4_17SM90_U32x4_STSM_NENS4_39AutoVectorizingCopyWithAssumedAlignmentILi128EEEEEEvvEEEEvNT_6ParamsE:
[----:B------:R-:W1:Y:S01]  /*0000*/  LDC R1, c[0x0][0x37c] ;  /* 0x0000df00ff017b82 */ /* 0x000e620000000800 */
[----:B------:R-:W2:Y:S01]  /*0010*/  S2R R72, SR_TID.X ;  /* 0x0000000000487919 */ /* 0x000ea20000002100 */
[----:B------:R-:W3:Y:S01]  /*0020*/  LDCU.64 UR4, c[0x0][0x890] ;  /* 0x00011200ff0477ac */ /* 0x000ee20008000a00 */
[----:B------:R-:W-:Y:S02]  /*0030*/  PRMT R59, RZ, 0x7610, R59 ;  /* 0x00007610ff3b7816 */ /* 0x000fe4000000003b */
[----:B------:R-:W-:Y:S01]  /*0040*/  ELECT P5, URZ, PT ;  /* 0x0000000000ff782f */ /* 0x000fe200038a0000 */
[----:B------:R-:W4:Y:S01]  /*0050*/  LDCU.64 UR46, c[0x0][0x358] ;  /* 0x00006b00ff2e77ac */ /* 0x000f220008000a00 */
[----:B---3--:R-:W-:-:S04]  /*0060*/  UISETP.NE.U32.AND UP0, UPT, UR4, URZ, UPT ;  /* 0x000000ff0400728c */ /* 0x008fc8000bf05070 */
[----:B------:R-:W-:Y:S01]  /*0070*/  UISETP.NE.AND.EX UP0, UPT, UR5, URZ, UPT, UP0 ;  /* 0x000000ff0500728c */ /* 0x000fe2000bf05300 */
[----:B--2---:R-:W-:-:S05]  /*0080*/  SHF.R.U32.HI R65, RZ, 0x5, R72 ;  /* 0x00000005ff417819 */ /* 0x004fca0000011648 */
[----:B------:R-:W2:Y:S02]  /*0090*/  SHFL.IDX PT, R0, R65, RZ, 0x1f ;  /* 0x00001fff41007589 */ /* 0x000ea400000e0000 */
[----:B--2---:R-:W-:Y:S01]  /*00a0*/  R2UR UR8, R0 ;  /* 0x00000000000872ca */ /* 0x004fe200000e0000 */
[----:B-1--4-:R-:W-:-:S14]  /*00b0*/  BRA.U UP0, `(.L_x_0) ;  /* 0x00000001002c7547 */ /* 0x012fdc000b800000 */
[----:B------:R-:W1:Y:S02]  /*00c0*/  LDCU.64 UR6, c[0x0][0x888] ;  /* 0x00011100ff0677ac */ /* 0x000e640008000a00 */
[----:B-1----:R-:W-:-:S04]  /*00d0*/  UISETP.NE.U32.AND UP0, UPT, UR6, URZ, UPT ;  /* 0x000000ff0600728c */ /* 0x002fc8000bf05070 */
[----:B------:R-:W-:-:S09]  /*00e0*/  UISETP.NE.AND.EX UP0, UPT, UR7, URZ, UPT, UP0 ;  /* 0x000000ff0700728c */ /* 0x000fd2000bf05300 */
[----:B------:R-:W-:Y:S05]  /*00f0*/  BRA.U !UP0, `(.L_x_1) ;  /* 0x0000000108107547 */ /* 0x000fea000b800000 */
[----:B------:R-:W1:Y:S02]  /*0100*/  LDC.64 R2, c[0x0][0x888] ;  /* 0x00022200ff027b82 */ /* 0x000e640000000a00 */
[----:B-1----:R1:W5:Y:S01]  /*0110*/  LDG.E R35, desc[UR46][R2.64] ;  /* 0x0000002e02237981 */ /* 0x002362000c1e1900 */
[----:B------:R-:W-:Y:S01]  /*0120*/  HFMA2 R59, -RZ, RZ, 0, 5.9604644775390625e-08 ;  /* 0x00000001ff3b7431 */ /* 0x000fe200000001ff */
[----:B------:R-:W-:Y:S05]  /*0130*/  BRA `(.L_x_0) ;  /* 0x00000000000c7947 */ /* 0x000fea0003800000 */
.L_x_1:
[----:B------:R-:W1:Y:S01]  /*0140*/  LDCU UR6, c[0x0][0x880] ;  /* 0x00011000ff0677ac */ /* 0x000e620008000800 */
[----:B------:R-:W-:Y:S01]  /*0150*/  HFMA2 R59, -RZ, RZ, 0, 5.9604644775390625e-08 ;  /* 0x00000001ff3b7431 */ /* 0x000fe200000001ff */
[----:B-1----:R-:W-:-:S07]  /*0160*/  MOV R35, UR6 ;  /* 0x0000000600237c02 */ /* 0x002fce0008000f00 */
.L_x_0:
[----:B------:R-:W2:Y:S02]  /*0170*/  LDCU.64 UR6, c[0x0][0x8b0] ;  /* 0x00011600ff0677ac */ /* 0x000ea40008000a00 */
[----:B--2---:R-:W-:-:S04]  /*0180*/  UISETP.NE.U32.AND UP0, UPT, UR6, URZ, UPT ;  /* 0x000000ff0600728c */ /* 0x004fc8000bf05070 */
[----:B------:R-:W-:-:S09]  /*0190*/  UISETP.NE.AND.EX UP0, UPT, UR7, URZ, UPT, UP0 ;  /* 0x000000ff0700728c */ /* 0x000fd2000bf05300 */
[----:B------:R-:W-:Y:S05]  /*01a0*/  BRA.U UP0, `(.L_x_2) ;  /* 0x0000000100247547 */ /* 0x000fea000b800000 */
[----:B------:R-:W2:Y:S02]  /*01b0*/  LDCU.64 UR6, c[0x0][0x8a8] ;  /* 0x00011500ff0677ac */ /* 0x000ea40008000a00 */
[----:B--2---:R-:W-:-:S04]  /*01c0*/  UISETP.NE.U32.AND UP0, UPT, UR6, URZ, UPT ;  /* 0x000000ff0600728c */ /* 0x004fc8000bf05070 */
[----:B------:R-:W-:-:S09]  /*01d0*/  UISETP.NE.AND.EX UP0, UPT, UR7, URZ, UPT, UP0 ;  /* 0x000000ff0700728c */ /* 0x000fd2000bf05300 */
[----:B------:R-:W-:Y:S05]  /*01e0*/  BRA.U !UP0, `(.L_x_3) ;  /* 0x00000001080c7547 */ /* 0x000fea000b800000 */
[----:B-1----:R-:W1:Y:S02]  /*01f0*/  LDC.64 R2, c[0x0][0x8a8] ;  /* 0x00022a00ff027b82 */ /* 0x002e640000000a00 */
[----:B-1----:R2:W5:Y:S01]  /*0200*/  LDG.E R33, desc[UR46][R2.64] ;  /* 0x0000002e02217981 */ /* 0x002562000c1e1900 */
[----:B------:R-:W-:Y:S05]  /*0210*/  BRA `(.L_x_2) ;  /* 0x0000000000087947 */ /* 0x000fea0003800000 */
.L_x_3:
[----:B------:R-:W2:Y:S02]  /*0220*/  LDCU UR6, c[0x0][0x8a0] ;  /* 0x00011400ff0677ac */ /* 0x000ea40008000800 */
[----:B--2---:R-:W-:Y:S02]  /*0230*/  MOV R33, UR6 ;  /* 0x0000000600217c02 */ /* 0x004fe40008000f00 */
.L_x_2:
[----:B------:R-:W-:Y:S01]  /*0240*/  IMAD.U32 R0, RZ, RZ, UR8 ;  /* 0x00000008ff007e24 */ /* 0x000fe2000f8e00ff */
[----:B------:R-:W-:Y:S04]  /*0250*/  BSSY.RECONVERGENT B0, `(.L_x_4) ;  /* 0x000000c000007945 */ /* 0x000fe80003800200 */
[C---:B------:R-:W-:Y:S02]  /*0260*/  ISETP.NE.OR P1, PT, R0.reuse, 0x1, !P5 ;  /* 0x000000010000780c */ /* 0x040fe40006f25670 */
[----:B------:R-:W-:-:S11]  /*0270*/  ISETP.NE.OR P0, PT, R0, 0x3, !P5 ;  /* 0x000000030000780c */ /* 0x000fd60006f05670 */
[----:B------:R-:W-:Y:S05]  /*0280*/  @P1 BRA `(.L_x_5) ;  /* 0x0000000000201947 */ /* 0x000fea0003800000 */
[----:B------:R-:W3:Y:S02]  /*0290*/  LDCU.64 UR6, c[0x0][0x348] ;  /* 0x00006900ff0677ac */ /* 0x000ee40008000a00 */
[----:B---3--:R-:W-:Y:S02]  /*02a0*/  UIADD3 UR10, UP1, UPT, UR6, 0x80, URZ ;  /* 0x00000080060a7890 */ /* 0x008fe4000ff3e0ff */
[----:B------:R-:W-:Y:S02]  /*02b0*/  UIADD3 UR6, UP0, UPT, UR6, 0x180, URZ ;  /* 0x0000018006067890 */ /* 0x000fe4000ff1e0ff */
[----:B------:R-:W-:Y:S02]  /*02c0*/  UIADD3.X UR11, UPT, UPT, URZ, UR7, URZ, UP1, !UPT ;  /* 0x00000007ff0b7290 */ /* 0x000fe40008ffe4ff */
[----:B------:R-:W-:-:S07]  /*02d0*/  UIADD3.X UR7, UPT, UPT, URZ, UR7, URZ, UP0, !UPT ;  /* 0x00000007ff077290 */ /* 0x000fce00087fe4ff */
[----:B------:R3:W-:Y:S02]  /*02e0*/  UTMACCTL.PF [UR10] ;  /* 0x000000000a0079b9 */ /* 0x0007e40008040000 */
[----:B------:R3:W-:Y:S02]  /*02f0*/  UTMACCTL.PF [UR6] ;  /* 0x00000000060079b9 */ /* 0x0007e40008040000 */
[----:B---3--:R-:W-:Y:S01]  /*0300*/  NOP ;  /* 0x0000000000007918 */ /* 0x008fe20000000000 */
.L_x_5:
[----:B------:R-:W-:Y:S05]  /*0310*/  BSYNC.RECONVERGENT B0 ;  /* 0x0000000000007941 */ /* 0x000fea0003800200 */
.L_x_4:
[----:B------:R-:W-:Y:S04]  /*0320*/  BSSY.RECONVERGENT B0, `(.L_x_6) ;  /* 0x000000a000007945 */ /* 0x000fe80003800200 */
        /* <DEDUP_REMOVED lines=9> */
.L_x_7:
[----:B------:R-:W-:Y:S05]  /*03c0*/  BSYNC.RECONVERGENT B0 ;  /* 0x0000000000007941 */ /* 0x000fea0003800200 */
.L_x_6:
[----:B------:R-:W3:Y:S01]  /*03d0*/  LDCU.64 UR6, c[0x0][0x888] ;  /* 0x00011100ff0677ac */ /* 0x000ee20008000a00 */
[----:B------:R-:W-:Y:S02]  /*03e0*/  UISETP.EQ.U32.AND UP1, UPT, UR4, URZ, UPT ;  /* 0x000000ff0400728c */ /* 0x000fe4000bf22070 */
[----:B------:R-:W-:Y:S02]  /*03f0*/  UPLOP3.LUT UP2, UPT, UPT, UPT, UPT, 0x80, 0x8 ;  /* 0x000000000008789c */ /* 0x000fe40003f4f070 */
[----:B---3--:R-:W-:-:S04]  /*0400*/  UISETP.NE.U32.AND UP0, UPT, UR6, URZ, UPT ;  /* 0x000000ff0600728c */ /* 0x008fc8000bf05070 */
[----:B------:R-:W-:-:S04]  /*0410*/  UISETP.NE.AND.EX UP0, UPT, UR7, URZ, UPT, UP0 ;  /* 0x000000ff0700728c */ /* 0x000fc8000bf05300 */
[----:B------:R-:W-:-:S04]  /*0420*/  UISETP.EQ.OR.EX UP3, UPT, UR5, URZ, !UP0, UP1 ;  /* 0x000000ff0500728c */ /* 0x000fc8000c762710 */
[----:B------:R-:W-:-:S05]  /*0430*/  UP2UR UR50, UPR, URZ, 0x8 ;  /* 0x00000008ff327883 */ /* 0x000fca0008000000 */
[----:B------:R-:W-:Y:S07]  /*0440*/  BRA.U !UP3, `(.L_x_8) ;  /* 0x000000010b207547 */ /* 0x000fee000b800000 */
[----:B------:R-:W-:Y:S01]  /*0450*/  UISETP.NE.U32.AND UP2, UPT, UR4, URZ, UPT ;  /* 0x000000ff0400728c */ /* 0x000fe2000bf45070 */
[----:B-----5:R-:W-:Y:S01]  /*0460*/  FSETP.NEU.AND P0, PT, R35, RZ, PT ;  /* 0x000000ff2300720b */ /* 0x020fe20003f0d000 */
[----:B------:R-:W-:Y:S02]  /*0470*/  USEL UR4, URZ, 0xffffffff, UP0 ;  /* 0xffffffffff047887 */ /* 0x000fe40008000000 */
[----:B------:R-:W-:-:S10]  /*0480*/  UISETP.NE.AND.EX UP2, UPT, UR5, URZ, UPT, UP2 ;  /* 0x000000ff0500728c */ /* 0x000fd4000bf45320 */
[----:B------:R-:W-:Y:S01]  /*0490*/  VOTEU.ANY UP1, P0 ;  /* 0x0000000000ff7886 */ /* 0x000fe20000020100 */
[----:B------:R-:W-:-:S04]  /*04a0*/  @!UP2 USEL UR4, URZ, 0xffffffff, UP1 ;  /* 0xffffffffff04a887 */ /* 0x000fc80008800000 */
[----:B------:R-:W-:-:S04]  /*04b0*/  ULOP3.LUT UR4, UR4, 0x1, URZ, 0xc0, !UPT ;  /* 0x0000000104047892 */ /* 0x000fc8000f8ec0ff */
[----:B------:R-:W-:-:S11]  /*04c0*/  UISETP.NE.U32.AND UP2, UPT, UR4, 0x1, UPT ;  /* 0x000000010400788c */ /* 0x000fd6000bf45070 */
.L_x_8:
[----:B-12---:R-:W1:Y:S01]  /*04d0*/  SHFL.IDX PT, R2, R65, RZ, 0x1f ;  /* 0x00001fff41027589 */ /* 0x006e6200000e0000 */
[----:B------:R-:W-:-:S04]  /*04e0*/  UISETP.NE.AND UP1, UPT, UR8, 0x2, UPT ;  /* 0x000000020800788c */ /* 0x000fc8000bf25270 */
[----:B------:R-:W-:Y:S01]  /*04f0*/  USEL UR6, URZ, 0x1, UP1 ;  /* 0x00000001ff067887 */ /* 0x000fe20008800000 */
[----:B-1----:R-:W-:-:S13]  /*0500*/  ISETP.NE.AND P0, PT, R2, RZ, PT ;  /* 0x000000ff0200720c */ /* 0x002fda0003f05270 */
[----:B------:R-:W-:Y:S05]  /*0510*/  @P0 BRA `(.L_x_9) ;  /* 0x0000000000480947 */ /* 0x000fea0003800000 */
[----:B------:R-:W1:Y:S01]  /*0520*/  S2UR UR5, SR_CgaCtaId ;  /* 0x00000000000579c3 */ /* 0x000e620000008800 */
[----:B------:R-:W-:Y:S01]  /*0530*/  UMOV UR7, 0x400 ;  /* 0x0000040000077882 */ /* 0x000fe20000000000 */
[----:B------:R-:W-:Y:S01]  /*0540*/  UMOV UR4, 0x1 ;  /* 0x0000000100047882 */ /* 0x000fe20000000000 */
[----:B------:R-:W-:Y:S01]  /*0550*/  ELECT P0, URZ, PT ;  /* 0x0000000000ff782f */ /* 0x000fe20003800000 */
[----:B------:R-:W-:-:S04]  /*0560*/  UIADD3 UR10, UPT, UPT, -UR4, 0x100000, URZ ;  /* 0x00100000040a7890 */ /* 0x000fc8000fffe1ff */
[----:B------:R-:W-:Y:S02]  /*0570*/  USHF.L.U32 UR11, UR10, 0xb, URZ ;  /* 0x0000000b0a0b7899 */ /* 0x000fe400080006ff */
[----:B------:R-:W-:Y:S02]  /*0580*/  USHF.L.U32 UR10, UR10, 0x1, URZ ;  /* 0x000000010a0a7899 */ /* 0x000fe400080006ff */
[----:B-1----:R-:W-:Y:S01]  /*0590*/  ULEA UR5, UR5, UR7, 0x18 ;  /* 0x0000000705057291 */ /* 0x002fe2000f8ec0ff */
[----:B------:R-:W1:Y:S11]  /*05a0*/  FENCE.VIEW.ASYNC.S ;  /* 0x00000000000073c6 */ /* 0x000e760000000000 */
[----:B-1----:R1:W2:Y:S01]  /*05b0*/  SYNCS.EXCH.64 URZ, [UR5], UR10 ;  /* 0x0000000a05ff75b2 */ /* 0x0022a20008000100 */
[----:B------:R1:W3:Y:S01]  /*05c0*/  SYNCS.EXCH.64 URZ, [UR5+0x20], UR10 ;  /* 0x0000200a05ff75b2 */ /* 0x0002e20008000100 */
[----:B------:R1:W4:Y:S01]  /*05d0*/  SYNCS.EXCH.64 URZ, [UR5+0x8], UR10 ;  /* 0x0000080a05ff75b2 */ /* 0x0003220008000100 */
[----:B------:R1:W1:Y:S01]  /*05e0*/  SYNCS.EXCH.64 URZ, [UR5+0x28], UR10 ;  /* 0x0000280a05ff75b2 */ /* 0x0002620008000100 */
[----:B------:R1:W1:Y:S01]  /*05f0*/  SYNCS.EXCH.64 URZ, [UR5+0x10], UR10 ;  /* 0x0000100a05ff75b2 */ /* 0x0002620008000100 */
[----:B------:R1:W1:Y:S01]  /*0600*/  SYNCS.EXCH.64 URZ, [UR5+0x30], UR10 ;  /* 0x0000300a05ff75b2 */ /* 0x0002620008000100 */
[----:B------:R1:W1:Y:S01]  /*0610*/  SYNCS.EXCH.64 URZ, [UR5+0x18], UR10 ;  /* 0x0000180a05ff75b2 */ /* 0x0002620008000100 */
[----:B------:R1:W1:Y:S01]  /*0620*/  SYNCS.EXCH.64 URZ, [UR5+0x38], UR10 ;  /* 0x0000380a05ff75b2 */ /* 0x0002620008000100 */
[----:B------:R-:W-:Y:S01]  /*0630*/  NOP ;  /* 0x0000000000007918 */ /* 0x000fe20000000000 */
.L_x_9:
[----:B------:R-:W2:Y:S01]  /*0640*/  SHFL.IDX PT, R2, R65, RZ, 0x1f ;  /* 0x00001fff41027589 */ /* 0x000ea200000e0000 */
[----:B------:R-:W-:Y:S01]  /*0650*/  NOP ;  /* 0x0000000000007918 */ /* 0x000fe20000000000 */
[----:B--2---:R-:W-:-:S13]  /*0660*/  ISETP.NE.AND P0, PT, R2, 0x1, PT ;  /* 0x000000010200780c */ /* 0x004fda0003f05270 */
[----:B------:R-:W-:Y:S05]  /*0670*/  @P0 BRA `(.L_x_10) ;  /* 0x0000000000580947 */ /* 0x000fea0003800000 */
[----:B------:R-:W2:Y:S01]  /*0680*/  S2UR UR7, SR_CgaCtaId ;  /* 0x00000000000779c3 */ /* 0x000ea20000008800 */
[----:B------:R-:W-:Y:S01]  /*0690*/  UMOV UR9, 0x400 ;  /* 0x0000040000097882 */ /* 0x000fe20000000000 */
[----:B-1----:R-:W-:Y:S01]  /*06a0*/  UMOV UR5, 0x20 ;  /* 0x0000002000057882 */ /* 0x002fe20000000000 */
[----:B------:R-:W-:Y:S01]  /*06b0*/  UMOV UR4, 0x80 ;  /* 0x0000008000047882 */ /* 0x000fe20000000000 */
[----:B------:R-:W-:-:S04]  /*06c0*/  UIADD3 UR10, UPT, UPT, -UR5, 0x100000, URZ ;  /* 0x00100000050a7890 */ /* 0x000fc8000fffe1ff */
[----:B------:R-:W-:Y:S02]  /*06d0*/  USHF.L.U32 UR11, UR10, 0xb, URZ ;  /* 0x0000000b0a0b7899 */ /* 0x000fe400080006ff */
[----:B------:R-:W-:Y:S02]  /*06e0*/  USHF.L.U32 UR10, UR10, 0x1, URZ ;  /* 0x000000010a0a7899 */ /* 0x000fe400080006ff */
[----:B------:R-:W-:-:S04]  /*06f0*/  UIADD3 UR4, UPT, UPT, -UR4, 0x100000, URZ ;  /* 0x0010000004047890 */ /* 0x000fc8000fffe1ff */
[----:B------:R-:W-:Y:S02]  /*0700*/  USHF.L.U32 UR5, UR4, 0xb, URZ ;  /* 0x0000000b04057899 */ /* 0x000fe400080006ff */
[----:B------:R-:W-:Y:S01]  /*0710*/  USHF.L.U32 UR4, UR4, 0x1, URZ ;  /* 0x0000000104047899 */ /* 0x000fe200080006ff */
[----:B------:R-:W-:Y:S01]  /*0720*/  ELECT P0, URZ, PT ;  /* 0x0000000000ff782f */ /* 0x000fe20003800000 */
[----:B--2---:R-:W-:Y:S01]  /*0730*/  ULEA UR7, UR7, UR9, 0x18 ;  /* 0x0000000907077291 */ /* 0x004fe2000f8ec0ff */
[----:B------:R-:W1:Y:S11]  /*0740*/  FENCE.VIEW.ASYNC.S ;  /* 0x00000000000073c6 */ /* 0x000e760000000000 */
[----:B-1----:R2:W1:Y:S01]  /*0750*/  SYNCS.EXCH.64 URZ, [UR7+0x40], UR10 ;  /* 0x0000400a07ff75b2 */ /* 0x0024620008000100 */
[----:B------:R2:W1:Y:S01]  /*0760*/  SYNCS.EXCH.64 URZ, [UR7+0x60], UR4 ;  /* 0x0000600407ff75b2 */ /* 0x0004620008000100 */
[----:B------:R2:W1:Y:S01]  /*0770*/  SYNCS.EXCH.64 URZ, [UR7+0x48], UR10 ;  /* 0x0000480a07ff75b2 */ /* 0x0004620008000100 */
[----:B------:R2:W1:Y:S01]  /*0780*/  SYNCS.EXCH.64 URZ, [UR7+0x68], UR4 ;  /* 0x0000680407ff75b2 */ /* 0x0004620008000100 */
[----:B------:R2:W1:Y:S01]  /*0790*/  SYNCS.EXCH.64 URZ, [UR7+0x50], UR10 ;  /* 0x0000500a07ff75b2 */ /* 0x0004620008000100 */
[----:B------:R2:W1:Y:S01]  /*07a0*/  SYNCS.EXCH.64 URZ, [UR7+0x70], UR4 ;  /* 0x0000700407ff75b2 */ /* 0x0004620008000100 */
[----:B------:R2:W1:Y:S01]  /*07b0*/  SYNCS.EXCH.64 URZ, [UR7+0x58], UR10 ;  /* 0x0000580a07ff75b2 */ /* 0x0004620008000100 */
[----:B------:R2:W1:Y:S02]  /*07c0*/  SYNCS.EXCH.64 URZ, [UR7+0x78], UR4 ;  /* 0x0000780407ff75b2 */ /* 0x0004640008000100 */
[----:B--2---:R-:W-:Y:S01]  /*07d0*/  NOP ;  /* 0x0000000000007918 */ /* 0x004fe20000000000 */
.L_x_10:
[----:B------:R-:W2:Y:S01]  /*07e0*/  SHFL.IDX PT, R2, R65, RZ, 0x1f ;  /* 0x00001fff41027589 */ /* 0x000ea200000e0000 */
[----:B------:R-:W-:Y:S01]  /*07f0*/  NOP ;  /* 0x0000000000007918 */ /* 0x000fe20000000000 */
[----:B--2---:R-:W-:-:S13]  /*0800*/  ISETP.NE.AND P0, PT, R2, 0x3, PT ;  /* 0x000000030200780c */ /* 0x004fda0003f05270 */
[----:B------:R-:W-:Y:S05]  /*0810*/  @P0 BRA `(.L_x_11) ;  /* 0x0000000000300947 */ /* 0x000fea0003800000 */
[----:B-1----:R-:W1:Y:S01]  /*0820*/  S2UR UR5, SR_CgaCtaId ;  /* 0x00000000000579c3 */ /* 0x002e620000008800 */
        /* <DEDUP_REMOVED lines=8> */
[----:B-1----:R2:W1:Y:S01]  /*08b0*/  SYNCS.EXCH.64 URZ, [UR5+0x80], UR10 ;  /* 0x0000800a05ff75b2 */ /* 0x0024620008000100 */
[----:B------:R2:W1:Y:S02]  /*08c0*/  SYNCS.EXCH.64 URZ, [UR5+0x88], UR10 ;  /* 0x0000880a05ff75b2 */ /* 0x0004640008000100 */
[----:B--2---:R-:W-:Y:S01]  /*08d0*/  NOP ;  /* 0x0000000000007918 */ /* 0x004fe20000000000 */
.L_x_11:
[----:B------:R-:W2:Y:S01]  /*08e0*/  SHFL.IDX PT, R2, R65, RZ, 0x1f ;  /* 0x00001fff41027589 */ /* 0x000ea200000e0000 */
[----:B------:R-:W-:Y:S01]  /*08f0*/  NOP ;  /* 0x0000000000007918 */ /* 0x000fe20000000000 */
[----:B--2---:R-:W-:-:S13]  /*0900*/  ISETP.NE.AND P0, PT, R2, 0x4, PT ;  /* 0x000000040200780c */ /* 0x004fda0003f05270 */
[----:B------:R-:W-:Y:S05]  /*0910*/  @P0 BRA `(.L_x_12) ;  /* 0x00000000004c0947 */ /* 0x000fea0003800000 */
[----:B-1----:R-:W1:Y:S01]  /*0920*/  S2UR UR5, SR_CgaCtaId ;  /* 0x00000000000579c3 */ /* 0x002e620000008800 */
[----:B------:R-:W-:Y:S01]  /*0930*/  UMOV UR9, 0x100 ;  /* 0x0000010000097882 */ /* 0x000fe20000000000 */
[----:B------:R-:W-:Y:S01]  /*0940*/  UMOV UR7, 0x400 ;  /* 0x0000040000077882 */ /* 0x000fe20000000000 */
[----:B------:R-:W-:Y:S01]  /*0950*/  USEL UR9, UR9, 0xe0, UP2 ;  /* 0x000000e009097887 */ /* 0x000fe20009000000 */
[----:B------:R-:W-:Y:S01]  /*0960*/  UMOV UR4, 0x1 ;  /* 0x0000000100047882 */ /* 0x000fe20000000000 */
[----:B------:R-:W-:Y:S01]  /*0970*/  ELECT P0, URZ, PT ;  /* 0x0000000000ff782f */ /* 0x000fe20003800000 */
[----:B------:R-:W-:-:S04]  /*0980*/  UIADD3 UR10, UPT, UPT, -UR4, 0x100000, URZ ;  /* 0x00100000040a7890 */ /* 0x000fc8000fffe1ff */
[----:B------:R-:W-:Y:S02]  /*0990*/  USHF.L.U32 UR11, UR10, 0xb, URZ ;  /* 0x0000000b0a0b7899 */ /* 0x000fe400080006ff */
[----:B------:R-:W-:Y:S02]  /*09a0*/  USHF.L.U32 UR10, UR10, 0x1, URZ ;  /* 0x000000010a0a7899 */ /* 0x000fe400080006ff */
[----:B------:R-:W-:-:S04]  /*09b0*/  UIADD3 UR12, UPT, UPT, -UR9, 0x100000, URZ ;  /* 0x00100000090c7890 */ /* 0x000fc8000fffe1ff */
[----:B------:R-:W-:Y:S02]  /*09c0*/  USHF.L.U32 UR13, UR12, 0xb, URZ ;  /* 0x0000000b0c0d7899 */ /* 0x000fe400080006ff */
[----:B------:R-:W-:Y:S02]  /*09d0*/  USHF.L.U32 UR12, UR12, 0x1, URZ ;  /* 0x000000010c0c7899 */ /* 0x000fe400080006ff */
[----:B-1----:R-:W-:Y:S01]  /*09e0*/  ULEA UR5, UR5, UR7, 0x18 ;  /* 0x0000000705057291 */ /* 0x002fe2000f8ec0ff */
[----:B------:R-:W1:Y:S11]  /*09f0*/  FENCE.VIEW.ASYNC.S ;  /* 0x00000000000073c6 */ /* 0x000e760000000000 */
[----:B-1----:R2:W1:Y:S01]  /*0a00*/  SYNCS.EXCH.64 URZ, [UR5+0x90], UR10 ;  /* 0x0000900a05ff75b2 */ /* 0x0024620008000100 */
[----:B------:R2:W1:Y:S01]  /*0a10*/  SYNCS.EXCH.64 URZ, [UR5+0xa0], UR12 ;  /* 0x0000a00c05ff75b2 */ /* 0x0004620008000100 */
[----:B------:R2:W1:Y:S01]  /*0a20*/  SYNCS.EXCH.64 URZ, [UR5+0x98], UR10 ;  /* 0x0000980a05ff75b2 */ /* 0x0004620008000100 */
[----:B------:R2:W1:Y:S02]  /*0a30*/  SYNCS.EXCH.64 URZ, [UR5+0xa8], UR12 ;  /* 0x0000a80c05ff75b2 */ /* 0x0004640008000100 */
[----:B--2---:R-:W-:Y:S01]  /*0a40*/  NOP ;  /* 0x0000000000007918 */ /* 0x004fe20000000000 */
.L_x_12:
        /* <DEDUP_REMOVED lines=26> */
.L_x_13:
        /* <DEDUP_REMOVED lines=18> */
.L_x_14:
[----:B-1----:R-:W1:Y:S01]  /*0d10*/  S2UR UR5, SR_CTAID.X ;  /* 0x00000000000579c3 */ /* 0x002e620000002500 */
[----:B------:R-:W-:-:S05]  /*0d20*/  CS2R.32 R60, SR_CgaSize ;  /* 0x00000000003c7805 */ /* 0x000fca0000008a00 */
[----:B------:R-:W-:-:S05]  /*0d30*/  IMAD R60, R60, -0xa0, RZ ;  /* 0xffffff603c3c7824 */ /* 0x000fca00078e02ff */
[----:B------:R-:W-:-:S14]  /*0d40*/  R2UR UR9, R60 ;  /* 0x000000003c0972ca */ /* 0x000fdc00000e0000 */
[----:B------:R-:W2:Y:S01]  /*0d50*/  LDCU UR9, c[0x0][UR9+0x2b0] ;  /* 0x00005600090977ac */ /* 0x000ea20008000800 */
[----:B------:R-:W-:Y:S01]  /*0d60*/  NOP ;  /* 0x0000000000007918 */ /* 0x000fe20000000000 */
[----:B------:R-:W-:-:S05]  /*0d70*/  CS2R.32 R60, SR_CgaSize ;  /* 0x00000000003c7805 */ /* 0x000fca0000008a00 */
[----:B------:R-:W-:-:S05]  /*0d80*/  IMAD R60, R60, -0xa0, RZ ;  /* 0xffffff603c3c7824 */ /* 0x000fca00078e02ff */
[----:B------:R-:W-:-:S14]  /*0d90*/  R2UR UR7, R60 ;  /* 0x000000003c0772ca */ /* 0x000fdc00000e0000 */
[----:B------:R-:W3:Y:S01]  /*0da0*/  LDCU UR7, c[0x0][UR7+0x2b4] ;  /* 0x00005680070777ac */ /* 0x000ee20008000800 */
[----:B------:R-:W4:Y:S08]  /*0db0*/  S2UR UR4, SR_CTAID.Y ;  /* 0x00000000000479c3 */ /* 0x000f300000002600 */
[----:B------:R-:W3:Y:S01]  /*0dc0*/  LDC R9, c[0x0][0xb24] ;  /* 0x0002c900ff097b82 */ /* 0x000ee20000000800 */
[----:B-1----:R-:W-:-:S02]  /*0dd0*/  I2FP.F32.U32 R4, UR5 ;  /* 0x0000000500047c45 */ /* 0x002fc40008201000 */
[----:B------:R-:W-:-:S05]  /*0de0*/  CS2R.32 R5, SR_CgaSize ;  /* 0x0000000000057805 */ /* 0x000fca0000008a00 */
[----:B------:R-:W-:-:S06]  /*0df0*/  IMAD R5, R5, -0xa0, RZ ;  /* 0xffffff6005057824 */ /* 0x000fcc00078e02ff */
[----:B------:R-:W1:Y:S01]  /*0e00*/  LDC R5, c[0x0][R5+0x2a0] ;  /* 0x0000a80005057b82 */ /* 0x000e620000000800 */
[----:B------:R-:W-:Y:S01]  /*0e10*/  MOV R21, UR5 ;  /* 0x0000000500157c02 */ /* 0x000fe20008000f00 */
[----:B--2---:R-:W-:Y:S01]  /*0e20*/  FMUL R4, R4, UR9 ;  /* 0x0000000904047c20 */ /* 0x004fe20008400000 */
[----:B----4-:R-:W-:Y:S02]  /*0e30*/  I2FP.F32.U32 R2, UR4 ;  /* 0x0000000400027c45 */ /* 0x010fe40008201000 */
[----:B------:R-:W-:-:S05]  /*0e40*/  CS2R.32 R3, SR_CgaSize ;  /* 0x0000000000037805 */ /* 0x000fca0000008a00 */
[----:B------:R-:W-:-:S06]  /*0e50*/  IMAD R3, R3, -0xa0, RZ ;  /* 0xffffff6003037824 */ /* 0x000fcc00078e02ff */
[----:B------:R-:W2:Y:S01]  /*0e60*/  LDC R3, c[0x0][R3+0x2a4] ;  /* 0x0000a90003037b82 */ /* 0x000ea20000000800 */
[----:B------:R-:W4:Y:S01]  /*0e70*/  F2I.U32.TRUNC.NTZ R60, R4 ;  /* 0x00000004003c7305 */ /* 0x000f22000020f000 */
[----:B------:R-:W-:Y:S01]  /*0e80*/  MOV R20, UR4 ;  /* 0x0000000400147c02 */ /* 0x000fe20008000f00 */
[----:B---3--:R-:W-:-:S05]  /*0e90*/  FMUL R2, R2, UR7 ;  /* 0x0000000702027c20 */ /* 0x008fca0008400000 */
[----:B------:R-:W-:Y:S01]  /*0ea0*/  BAR.SYNC.DEFER_BLOCKING 0x0 ;  /* 0x0000000000007b1d */ /* 0x000fe20000010000 */
[----:B------:R-:W-:-:S05]  /*0eb0*/  ISETP.GE.AND P0, PT, R9, 0x1, PT ;  /* 0x000000010900780c */ /* 0x000fca0003f06270 */
[----:B------:R-:W3:Y:S02]  /*0ec0*/  F2I.U32.TRUNC.NTZ R58, R2 ;  /* 0x00000002003a7305 */ /* 0x000ee4000020f000 */
[----:B------:R-:W2:Y:S01]  /*0ed0*/  S2UR UR36, SR_CTAID.Z ;  /* 0x00000000002479c3 */ /* 0x000ea20000002700 */
[----:B----4-:R-:W-:-:S05]  /*0ee0*/  IADD3 R60, PT, PT, -R60, RZ, RZ ;  /* 0x000000ff3c3c7210 */ /* 0x010fca0007ffe1ff */
[----:B-1----:R-:W-:Y:S01]  /*0ef0*/  IMAD R60, R5, R60, UR5 ;  /* 0x00000005053c7e24 */ /* 0x002fe2000f8e023c */
[----:B---3--:R-:W-:-:S05]  /*0f00*/  IADD3 R58, PT, PT, -R58, RZ, RZ ;  /* 0x000000ff3a3a7210 */ /* 0x008fca0007ffe1ff */
[----:B--2---:R-:W-:Y:S01]  /*0f10*/  IMAD R58, R3, R58, UR4 ;  /* 0x00000004033a7e24 */ /* 0x004fe2000f8e023a */
[----:B------:R-:W-:Y:S06]  /*0f20*/  @!P0 BRA `(.L_x_15) ;  /* 0x0000000000b88947 */ /* 0x000fec0003800000 */
[----:B------:R-:W1:Y:S01]  /*0f30*/  LDC.64 R4, c[0x0][0xb18] ;  /* 0x0002c600ff047b82 */ /* 0x000e620000000a00 */
[----:B------:R-:W-:-:S07]  /*0f40*/  ISETP.NE.AND P0, PT, R9, 0x1, PT ;  /* 0x000000010900780c */ /* 0x000fce0003f05270 */
[----:B------:R-:W2:Y:S08]  /*0f50*/  LDC R10, c[0x0][0xb0c] ;  /* 0x0002c300ff0a7b82 */ /* 0x000eb00000000800 */
[----:B------:R-:W3:Y:S08]  /*0f60*/  LDC R11, c[0x0][0x370] ;  /* 0x0000dc00ff0b7b82 */ /* 0x000ef00000000800 */
[----:B------:R-:W4:Y:S01]  /*0f70*/  LDC R12, c[0x0][0x374] ;  /* 0x0000dd00ff0c7b82 */ /* 0x000f220000000800 */
[----:B-1----:R-:W-:-:S07]  /*0f80*/  ISETP.NE.AND P1, PT, R4, 0x1, PT ;  /* 0x000000010400780c */ /* 0x002fce0003f25270 */
[----:B------:R-:W3:Y:S01]  /*0f90*/  LDC.64 R6, c[0x0][0xb10] ;  /* 0x0002c400ff067b82 */ /* 0x000ee20000000a00 */
[----:B--2---:R-:W-:-:S07]  /*0fa0*/  ISETP.NE.AND P2, PT, R10, 0x1, PT ;  /* 0x000000010a00780c */ /* 0x004fce0003f45270 */
[----:B------:R-:W1:Y:S08]  /*0fb0*/  LDC R8, c[0x0][0xb20] ;  /* 0x0002c800ff087b82 */ /* 0x000e700000000800 */
[----:B------:R-:W2:Y:S01]  /*0fc0*/  LDC.64 R2, c[0x0][0xb28] ;  /* 0x0002ca00ff027b82 */ /* 0x000ea20000000a00 */
[----:B----4-:R-:W-:-:S04]  /*0fd0*/  IMAD.HI.U32 R13, R12, R5, RZ ;  /* 0x000000050c0d7227 */ /* 0x010fc800078e00ff */
[----:B------:R-:W-:-:S04]  /*0fe0*/  IMAD.HI.U32 R5, R20, R5, RZ ;  /* 0x0000000514057227 */ /* 0x000fc800078e00ff */
[----:B---3--:R-:W-:-:S04]  /*0ff0*/  IMAD.HI.U32 R14, R11, R6, RZ ;  /* 0x000000060b0e7227 */ /* 0x008fc800078e00ff */
[C---:B------:R-:W-:Y:S01]  /*1000*/  IMAD.HI.U32 R16, R21.reuse, R6, RZ ;  /* 0x0000000615107227 */ /* 0x040fe200078e00ff */
[-C--:B------:R-:W-:Y:S02]  /*1010*/  @P2 SHF.R.U32.HI R11, RZ, R7.reuse, R14 ;  /* 0x00000007ff0b2219 */ /* 0x080fe4000001160e */
[-C--:B-1----:R-:W-:Y:S02]  /*1020*/  @P1 SHF.R.U32.HI R12, RZ, R8.reuse, R13 ;  /* 0x00000008ff0c1219 */ /* 0x082fe4000001160d */
[----:B------:R-:W-:Y:S02]  /*1030*/  SHF.R.U32.HI R5, RZ, R8, R5 ;  /* 0x00000008ff057219 */ /* 0x000fe40000011605 */
[----:B------:R-:W-:Y:S02]  /*1040*/  SHF.R.U32.HI R16, RZ, R7, R16 ;  /* 0x00000007ff107219 */ /* 0x000fe40000011610 */
[----:B------:R-:W-:Y:S01]  /*1050*/  SEL R5, R20, R5, !P1 ;  /* 0x0000000514057207 */ /* 0x000fe20004800000 */
[----:B--2---:R-:W-:Y:S01]  /*1060*/  IMAD.HI.U32 R14, R12, R2, RZ ;  /* 0x000000020c0e7227 */ /* 0x004fe200078e00ff */
[----:B------:R-:W-:-:S02]  /*1070*/  SEL R7, R21, R16, !P2 ;  /* 0x0000001015077207 */ /* 0x000fc40005000000 */
[----:B------:R-:W-:Y:S01]  /*1080*/  IADD3 R13, PT, PT, -R5, RZ, RZ ;  /* 0x000000ff050d7210 */ /* 0x000fe20007ffe1ff */
[----:B------:R-:W-:Y:S01]  /*1090*/  IMAD.HI.U32 R6, R11, R2, RZ ;  /* 0x000000020b067227 */ /* 0x000fe200078e00ff */
[----:B------:R-:W-:-:S03]  /*10a0*/  @P0 SHF.R.U32.HI R12, RZ, R3, R14 ;  /* 0x00000003ff0c0219 */ /* 0x000fc6000001160e */
[----:B------:R-:W-:Y:S01]  /*10b0*/  IMAD R13, R4, R13, R20 ;  /* 0x0000000d040d7224 */ /* 0x000fe200078e0214 */
[----:B------:R-:W-:Y:S01]  /*10c0*/  @P0 SHF.R.U32.HI R11, RZ, R3, R6 ;  /* 0x00000003ff0b0219 */ /* 0x000fe20000011606 */
[----:B------:R-:W-:-:S04]  /*10d0*/  IMAD R12, R12, R9, RZ ;  /* 0x000000090c0c7224 */ /* 0x000fc800078e02ff */
[----:B------:R-:W-:Y:S01]  /*10e0*/  IMAD R6, R11, R9, RZ ;  /* 0x000000090b067224 */ /* 0x000fe200078e02ff */
[----:B------:R-:W-:-:S04]  /*10f0*/  ISETP.GE.AND P1, PT, R5, R12, PT ;  /* 0x0000000c0500720c */ /* 0x000fc80003f26270 */
[----:B------:R-:W-:Y:S01]  /*1100*/  ISETP.GE.OR P1, PT, R7, R6, P1 ;  /* 0x000000060700720c */ /* 0x000fe20000f26670 */
[----:B------:R-:W-:-:S05]  /*1110*/  IMAD.HI.U32 R6, R5, R2, RZ ;  /* 0x0000000205067227 */ /* 0x000fca00078e00ff */
[----:B------:R-:W-:-:S04]  /*1120*/  SHF.R.U32.HI R6, RZ, R3, R6 ;  /* 0x00000003ff067219 */ /* 0x000fc80000011606 */
[----:B------:R-:W-:-:S03]  /*1130*/  SEL R6, R5, R6, !P0 ;  /* 0x0000000605067207 */ /* 0x000fc60004000000 */
[----:B------:R-:W-:Y:S01]  /*1140*/  @!P1 IMAD.HI.U32 R8, R7, R2, RZ ;  /* 0x0000000207089227 */ /* 0x000fe200078e00ff */
[----:B------:R-:W-:-:S04]  /*1150*/  IADD3 R2, PT, PT, -R6, RZ, RZ ;  /* 0x000000ff06027210 */ /* 0x000fc80007ffe1ff */
[----:B------:R-:W-:Y:S01]  /*1160*/  @!P1 SHF.R.U32.HI R8, RZ, R3, R8 ;  /* 0x00000003ff089219 */ /* 0x000fe20000011608 */
[----:B------:R-:W-:-:S03]  /*1170*/  IMAD R2, R9, R2, R5 ;  /* 0x0000000209027224 */ /* 0x000fc600078e0205 */
[----:B------:R-:W-:-:S05]  /*1180*/  @!P1 SEL R3, R7, R8, !P0 ;  /* 0x0000000807039207 */ /* 0x000fca0004000000 */
[--C-:B------:R-:W-:Y:S02]  /*1190*/  @!P1 IMAD.IADD R6, R6, 0x1, -R3.reuse ;  /* 0x0000000106069824 */ /* 0x100fe400078e0a03 */
[----:B------:R-:W-:Y:S01]  /*11a0*/  @!P1 IMAD R3, R2, R11, R3 ;  /* 0x0000000b02039224 */ /* 0x000fe200078e0203 */
[----:B------:R-:W-:Y:S01]  /*11b0*/  IADD3 R2, PT, PT, -R7, RZ, RZ ;  /* 0x000000ff07027210 */ /* 0x000fe20007ffe1ff */
[----:B------:R-:W-:Y:S02]  /*11c0*/  @!P1 IMAD R5, R6, R9, R7 ;  /* 0x0000000906059224 */ /* 0x000fe400078e0207 */
[----:B------:R-:W-:Y:S02]  /*11d0*/  @!P1 IMAD.MOV.U32 R7, RZ, RZ, R3 ;  /* 0x000000ffff079224 */ /* 0x000fe400078e0003 */
[----:B------:R-:W-:Y:S02]  /*11e0*/  IMAD R2, R10, R2, R21 ;  /* 0x000000020a027224 */ /* 0x000fe400078e0215 */
[----:B------:R-:W-:-:S02]  /*11f0*/  IMAD R20, R5, R4, R13 ;  /* 0x0000000405147224 */ /* 0x000fc400078e020d */
[----:B------:R-:W-:Y:S02]  /*1200*/  IMAD R21, R7, R10, R2 ;  /* 0x0000000a07157224 */ /* 0x000fe400078e0202 */
.L_x_15:
[----:B------:R-:W1:Y:S01]  /*1210*/  LDCU UR4, c[0x0][0xb30] ;  /* 0x00016600ff0477ac */ /* 0x000e620008000800 */
[----:B------:R-:W2:Y:S08]  /*1220*/  S2UR UR37, SR_CgaCtaId ;  /* 0x00000000002579c3 */ /* 0x000eb00000008800 */
[----:B------:R-:W3:Y:S01]  /*1230*/  LDC R26, c[0x0][0xb24] ;  /* 0x0002c900ff1a7b82 */ /* 0x000ee20000000800 */
[----:B-1----:R-:W-:-:S09]  /*1240*/  UISETP.NE.AND UP1, UPT, UR4, 0x1, UPT ;  /* 0x000000010400788c */ /* 0x002fd2000bf25270 */
[----:B--2---:R-:W-:Y:S05]  /*1250*/  BRA.U UP1, `(.L_x_16) ;  /* 0x0000000101407547 */ /* 0x004fea000b800000 */
[----:B------:R-:W1:Y:S08]  /*1260*/  LDC.64 R4, c[0x0][0xb10] ;  /* 0x0002c400ff047b82 */ /* 0x000e700000000a00 */
[----:B------:R-:W2:Y:S08]  /*1270*/  LDC.64 R2, c[0x0][0xb18] ;  /* 0x0002c600ff027b82 */ /* 0x000eb00000000a00 */
[----:B------:R-:W4:Y:S08]  /*1280*/  LDC R6, c[0x0][0xb20] ;  /* 0x0002c800ff067b82 */ /* 0x000f300000000800 */
[----:B------:R-:W3:Y:S01]  /*1290*/  LDC R8, c[0x0][0xb0c] ;  /* 0x0002c300ff087b82 */ /* 0x000ee20000000800 */
[----:B-1----:R-:W-:-:S05]  /*12a0*/  IMAD.HI.U32 R4, R21, R4, RZ ;  /* 0x0000000415047227 */ /* 0x002fca00078e00ff */
[----:B------:R-:W-:Y:S01]  /*12b0*/  SHF.R.U32.HI R4, RZ, R5, R4 ;  /* 0x00000005ff047219 */ /* 0x000fe20000011604 */
[----:B--2---:R-:W-:Y:S01]  /*12c0*/  IMAD.HI.U32 R3, R20, R3, RZ ;  /* 0x0000000314037227 */ /* 0x004fe200078e00ff */
[----:B------:R-:W-:-:S04]  /*12d0*/  ISETP.NE.AND P0, PT, R2, 0x1, PT ;  /* 0x000000010200780c */ /* 0x000fc80003f05270 */
[----:B----4-:R-:W-:-:S04]  /*12e0*/  SHF.R.U32.HI R3, RZ, R6, R3 ;  /* 0x00000006ff037219 */ /* 0x010fc80000011603 */
[----:B------:R-:W-:Y:S02]  /*12f0*/  SEL R3, R20, R3, !P0 ;  /* 0x0000000314037207 */ /* 0x000fe40004000000 */
[----:B---3--:R-:W-:-:S04]  /*1300*/  ISETP.NE.AND P1, PT, R8, 0x1, PT ;  /* 0x000000010800780c */ /* 0x008fc80003f25270 */
[----:B------:R-:W-:-:S05]  /*1310*/  SEL R4, R21, R4, !P1 ;  /* 0x0000000415047207 */ /* 0x000fca0004800000 */
[----:B------:R-:W-:Y:S02]  /*1320*/  IMAD.IADD R5, R3, 0x1, -R4 ;  /* 0x0000000103057824 */ /* 0x000fe400078e0a04 */
[----:B------:R-:W-:Y:S02]  /*1330*/  IMAD.IADD R3, R4, 0x1, -R3 ;  /* 0x0000000104037824 */ /* 0x000fe400078e0a03 */
[----:B------:R-:W-:Y:S02]  /*1340*/  IMAD R21, R5, R8, R21 ;  /* 0x0000000805157224 */ /* 0x000fe400078e0215 */
[----:B------:R-:W-:-:S07]  /*1350*/  IMAD R20, R3, R2, R20 ;  /* 0x0000000203147224 */ /* 0x000fce00078e0214 */
.L_x_16:
[----:B------:R-:W-:Y:S01]  /*1360*/  BAR.SYNC.DEFER_BLOCKING 0x0 ;  /* 0x0000000000007b1d */ /* 0x000fe20000010000 */
[----:B------:R-:W-:Y:S01]  /*1370*/  UISETP.NE.AND UP1, UPT, UR8, 0x2, UPT ;  /* 0x000000020800788c */ /* 0x000fe2000bf25270 */
[----:B------:R-:W-:Y:S02]  /*1380*/  ISETP.NE.OR P5, PT, R0, 0x2, !P5 ;  /* 0x000000020000780c */ /* 0x000fe40006fa5670 */
[----:B------:R-:W-:-:S06]  /*1390*/  LOP3.LUT R2, R72, 0x1f, RZ, 0xc0, !PT ;  /* 0x0000001f48027812 */ /* 0x000fcc00078ec0ff */
[----:B------:R-:W-:Y:S05]  /*13a0*/  BRA.U UP1, `(.L_x_17) ;  /* 0x0000001101607547 */ /* 0x000fea000b800000 */
[----:B------:R-:W1:Y:S01]  /*13b0*/  LDCU UR13, c[0x0][0x38c] ;  /* 0x00007180ff0d77ac */ /* 0x000e620008000800 */
[----:B------:R-:W2:Y:S01]  /*13c0*/  LDC R9, c[0x0][0x370] ;  /* 0x0000dc00ff097b82 */ /* 0x000ea20000000800 */
[----:B------:R-:W-:Y:S01]  /*13d0*/  PLOP3.LUT P1, PT, PT, PT, UP2, 0x80, 0x8 ;  /* 0x000000000008781c */ /* 0x000fe20003f2f028 */
[----:B------:R-:W-:Y:S01]  /*13e0*/  HFMA2 R12, -RZ, RZ, 0, 0 ;  /* 0x00000000ff0c7431 */ /* 0x000fe200000001ff */
[----:B------:R-:W-:Y:S01]  /*13f0*/  ISETP.EQ.OR P4, PT, R2, RZ, P5 ;  /* 0x000000ff0200720c */ /* 0x000fe20002f82670 */
[----:B------:R-:W-:Y:S01]  /*1400*/  IMAD.MOV.U32 R15, RZ, RZ, 0x1 ;  /* 0x00000001ff0f7424 */ /* 0x000fe200078e00ff */
[----:B------:R-:W-:Y:S01]  /*1410*/  PLOP3.LUT P1, PT, P1, PT, PT, 0x8, 0x80 ;  /* 0x000000000080781c */ /* 0x000fe20000f2e170 */
[----:B------:R-:W-:Y:S01]  /*1420*/  IMAD.MOV.U32 R14, RZ, RZ, RZ ;  /* 0x000000ffff0e7224 */ /* 0x000fe200078e00ff */
[----:B------:R-:W-:Y:S01]  /*1430*/  MOV R8, 0x1 ;  /* 0x0000000100087802 */ /* 0x000fe20000000f00 */
[----:B------:R-:W4:Y:S01]  /*1440*/  LDC R0, c[0x0][0x374] ;  /* 0x0000dd00ff007b82 */ /* 0x000f220000000800 */
[----:B------:R-:W-:Y:S01]  /*1450*/  IMAD.MOV.U32 R10, RZ, RZ, RZ ;  /* 0x000000ffff0a7224 */ /* 0x000fe200078e00ff */
[----:B------:R-:W2:Y:S01]  /*1460*/  LDCU.64 UR22, c[0x0][0x348] ;  /* 0x00006900ff1677ac */ /* 0x000ea20008000a00 */
[----:B------:R-:W-:Y:S01]  /*1470*/  UMOV UR6, URZ ;  /* 0x000000ff00067c82 */ /* 0x000fe20008000000 */
[----:B-1----:R-:W-:-:S04]  /*1480*/  UIADD3 UR5, UPT, UPT, UR13, 0x1f, URZ ;  /* 0x0000001f0d057890 */ /* 0x002fc8000fffe0ff */
[----:B------:R-:W-:-:S04]  /*1490*/  USHF.R.S32.HI UR4, URZ, 0x1f, UR5 ;  /* 0x0000001fff047899 */ /* 0x000fc80008011405 */
[----:B------:R-:W-:-:S04]  /*14a0*/  ULEA.HI UR4, UR4, UR5, URZ, 0x5 ;  /* 0x0000000504047291 */ /* 0x000fc8000f8f28ff */
[----:B------:R-:W-:Y:S02]  /*14b0*/  USHF.R.S32.HI UR15, URZ, 0x5, UR4 ;  /* 0x00000005ff0f7899 */ /* 0x000fe40008011404 */
[----:B------:R-:W-:Y:S02]  /*14c0*/  UIADD3 UR4, UPT, UPT, UR13, -0x1, URZ ;  /* 0xffffffff0d047890 */ /* 0x000fe4000fffe0ff */
[----:B------:R-:W-:Y:S02]  /*14d0*/  UISETP.LT.U32.AND UP0, UPT, UR15, 0x4, UPT ;  /* 0x000000040f00788c */ /* 0x000fe4000bf01070 */
[----:B------:R-:W-:Y:S02]  /*14e0*/  UISETP.GE.U32.AND UP1, UPT, UR4, -0x3f, UPT ;  /* 0xffffffc10400788c */ /* 0x000fe4000bf26070 */
[----:B------:R-:W-:Y:S02]  /*14f0*/  USEL UR14, UR15, 0x4, UP0 ;  /* 0x000000040f0e7887 */ /* 0x000fe40008000000 */
[----:B------:R-:W-:-:S02]  /*1500*/  UIADD3 UR13, UPT, UPT, UR13, 0x3e, URZ ;  /* 0x0000003e0d0d7890 */ /* 0x000fc4000fffe0ff */
[----:B------:R-:W-:Y:S02]  /*1510*/  UIADD3 UR5, UPT, UPT, UR14, -0x1, URZ ;  /* 0xffffffff0e057890 */ /* 0x000fe4000fffe0ff */
[----:B------:R-:W-:-:S03]  /*1520*/  UIADD3 UR7, UPT, UPT, UR15, -UR14, URZ ;  /* 0x8000000e0f077290 */ /* 0x000fc6000fffe0ff */
[----:B------:R-:W-:-:S04]  /*1530*/  @UP1 UIADD3 UR5, UPT, UPT, UR14, URZ, URZ ;  /* 0x000000ff0e051290 */ /* 0x000fc8000fffe0ff */
[----:B--2---:R-:W-:-:S12]  /*1540*/  UIADD3 UR5, UPT, UPT, UR5, 0x1, URZ ;  /* 0x0000000105057890 */ /* 0x004fd8000fffe0ff */
.L_x_35:
[----:B------:R-:W-:Y:S01]  /*1550*/  UISETP.NE.AND UP0, UPT, UR37, URZ, UPT ;  /* 0x000000ff2500728c */ /* 0x000fe2000bf05270 */
[----:B------:R-:W1:Y:S08]  /*1560*/  S2UR UR37, SR_CgaCtaId ;  /* 0x00000000002579c3 */ /* 0x000e700000008800 */
[----:B------:R-:W-:Y:S05]  /*1570*/  BRA.U UP0, `(.L_x_18) ;  /* 0x0000000100347547 */ /* 0x000fea000b800000 */
[----:B------:R-:W2:Y:S01]  /*1580*/  S2R R2, SR_CgaCtaId ;  /* 0x0000000000027919 */ /* 0x000ea20000008800 */
[----:B------:R-:W-:-:S04]  /*1590*/  MOV R3, 0x400 ;  /* 0x0000040000037802 */ /* 0x000fc80000000f00 */
[----:B--2---:R-:W-:Y:S02]  /*15a0*/  LEA R3, R2, R3, 0x18 ;  /* 0x0000000302037211 */ /* 0x004fe400078ec0ff */
[----:B------:R-:W-:-:S03]  /*15b0*/  SHF.L.U32 R2, R8, 0x1f, RZ ;  /* 0x0000001f08027819 */ /* 0x000fc600000006ff */
[----:B------:R-:W-:-:S04]  /*15c0*/  IMAD R3, R10, 0x8, R3 ;  /* 0x000000080a037824 */ /* 0x000fc800078e0203 */
[----:B------:R-:W2:Y:S02]  /*15d0*/  SYNCS.PHASECHK.TRANS64.TRYWAIT P0, [R3+URZ+0x100], R2 ;  /* 0x00010002030075a7 */ /* 0x000ea400080011ff */
[----:B--2---:R-:W-:Y:S05]  /*15e0*/  @!P0 BRA `(.L_x_19) ;  /* 0x0000006400e48947 */ /* 0x004fea0003800000 */
.L_x_131:
[----:B------:R-:W-:Y:S01]  /*15f0*/  VIADD R10, R10, 0x1 ;  /* 0x000000010a0a7836 */ /* 0x000fe20000000000 */
[----:B------:R2:W-:Y:S04]  /*1600*/  SYNCS.ARRIVE.TRANS64.A1T0 RZ, [R3+URZ+0xf0], RZ ;  /* 0x0000f0ff03ff79a7 */ /* 0x0005e800081000ff */
[----:B------:R-:W-:-:S04]  /*1610*/  ISETP.NE.AND P0, PT, R10, 0x2, PT ;  /* 0x000000020a00780c */ /* 0x000fc80003f05270 */
[----:B------:R-:W-:Y:S02]  /*1620*/  SEL R10, R10, RZ, P0 ;  /* 0x000000ff0a0a7207 */ /* 0x000fe40000000000 */
[----:B--2---:R-:W-:-:S04]  /*1630*/  SEL R3, RZ, 0x1, P0 ;  /* 0x00000001ff037807 */ /* 0x004fc80000000000 */
[----:B------:R-:W-:-:S07]  /*1640*/  LOP3.LUT R8, R8, R3, RZ, 0x3c, !PT ;  /* 0x0000000308087212 */ /* 0x000fce00078e3cff */
.L_x_18:
[----:B------:R-:W-:Y:S01]  /*1650*/  UMOV UR4, 0x400 ;  /* 0x0000040000047882 */ /* 0x000fe20000000000 */
[----:B------:R-:W-:Y:S01]  /*1660*/  SHF.L.U32 R2, R15, 0x1f, RZ ;  /* 0x0000001f0f027819 */ /* 0x000fe200000006ff */
[----:B-1----:R-:W-:Y:S01]  /*1670*/  ULEA UR4, UR37, UR4, 0x18 ;  /* 0x0000000425047291 */ /* 0x002fe2000f8ec0ff */
[----:B------:R-:W-:Y:S01]  /*1680*/  R2UR UR35, R21 ;  /* 0x00000000152372ca */ /* 0x000fe200000e0000 */
[----:B------:R-:W-:Y:S01]  /*1690*/  UISETP.GE.U32.AND UP0, UPT, UR13, 0x3f, UPT ;  /* 0x0000003f0d00788c */ /* 0x000fe2000bf06070 */
[----:B------:R-:W-:Y:S01]  /*16a0*/  R2UR UR11, R20 ;  /* 0x00000000140b72ca */ /* 0x000fe200000e0000 */
[----:B------:R-:W-:Y:S01]  /*16b0*/  ULEA UR8, UR6, UR4, 0x3 ;  /* 0x0000000406087291 */ /* 0x000fe2000f8e18ff */
[----:B------:R-:W-:-:S08]  /*16c0*/  UMOV UR24, URZ ;  /* 0x000000ff00187c82 */ /* 0x000fd00008000000 */
[----:B------:R1:W2:Y:S01]  /*16d0*/  SYNCS.PHASECHK.TRANS64.TRYWAIT P0, [UR8+0x20], R2 ;  /* 0x00002002ff0075a7 */ /* 0x0002a20008001108 */
[----:B------:R-:W-:Y:S02]  /*16e0*/  USHF.L.U32 UR35, UR35, 0x6, URZ ;  /* 0x0000000623237899 */ /* 0x000fe400080006ff */
[----:B------:R-:W-:Y:S01]  /*16f0*/  USHF.L.U32 UR11, UR11, 0x7, URZ ;  /* 0x000000070b0b7899 */ /* 0x000fe200080006ff */
[----:B------:R-:W-:Y:S11]  /*1700*/  BRA.U !UP0, `(.L_x_20) ;  /* 0x0000000108a87547 */ /* 0x000ff6000b800000 */
[----:B------:R-:W-:Y:S01]  /*1710*/  UMOV UR16, URZ ;  /* 0x000000ff00107c82 */ /* 0x000fe20008000000 */
[----:B------:R-:W-:-:S05]  /*1720*/  UMOV UR17, UR6 ;  /* 0x0000000600117c82 */ /* 0x000fca0008000000 */
.L_x_25:
[----:B-1----:R-:W-:Y:S01]  /*1730*/  ULEA UR33, UR17, UR4, 0x3 ;  /* 0x0000000411217291 */ /* 0x002fe2000f8e18ff */
[----:B--2---:R-:W-:Y:S01]  /*1740*/  @!P5 MOV R3, 0x3000 ;  /* 0x000030000003d802 */ /* 0x004fe20000000f00 */
[----:B--2---:R-:W-:Y:S10]  /*1750*/  @P0 BRA `(.L_x_21) ;  /* 0x00000000000c0947 */ /* 0x004ff40003800000 */
[----:B------:R-:W-:-:S04]  /*1760*/  SHF.L.U32 R5, R15, 0x1f, RZ ;  /* 0x0000001f0f057819 */ /* 0x000fc800000006ff */
[----:B------:R-:W2:Y:S02]  /*1770*/  SYNCS.PHASECHK.TRANS64.TRYWAIT P0, [UR33+0x20], R5 ;  /* 0x00002005ff0075a7 */ /* 0x000ea40008001121 */
[----:B--2---:R-:W-:Y:S05]  /*1780*/  @!P0 BRA `(.L_x_22) ;  /* 0x0000006400908947 */ /* 0x004fea0003800000 */
.L_x_21:
[----:B------:R2:W-:Y:S01]  /*1790*/  @!P5 SYNCS.ARRIVE.TRANS64 RZ, [UR33], R3 ;  /* 0x00000003ffffd9a7 */ /* 0x0005e20008000021 */
[----:B------:R-:W-:Y:S04]  /*17a0*/  BSSY.RECONVERGENT B0, `(.L_x_23) ;  /* 0x0000003000007945 */ /* 0x000fe80003800200 */
[----:B------:R-:W-:Y:S05]  /*17b0*/  @P4 BRA `(.L_x_24) ;  /* 0x0000000000044947 */ /* 0x000fea0003800000 */
[----:B------:R-:W-:Y:S05]  /*17c0*/  BPT.TRAP 0x1 ;  /* 0x000000040000795c */ /* 0x000fea0000300000 */
.L_x_24:
[----:B------:R-:W-:Y:S05]  /*17d0*/  BSYNC.RECONVERGENT B0 ;  /* 0x0000000000007941 */ /* 0x000fea0003800200 */
.L_x_23:
[----:B------:R-:W-:Y:S02]  /*17e0*/  UIADD3 UR6, UPT, UPT, UR17, 0x1, URZ ;  /* 0x0000000111067890 */ /* 0x000fe4000fffe0ff */
[----:B------:R-:W-:Y:S02]  /*17f0*/  ULEA UR32, UR17, UR4, 0xc ;  /* 0x0000000411207291 */ /* 0x000fe4000f8e60ff */
[----:B------:R-:W-:Y:S02]  /*1800*/  UISETP.NE.AND UP0, UPT, UR6, 0x4, UPT ;  /* 0x000000040600788c */ /* 0x000fe4000bf05270 */
[----:B------:R-:W-:Y:S02]  /*1810*/  UIADD3 UR26, UP1, UPT, UR22, 0x80, URZ ;  /* 0x00000080161a7890 */ /* 0x000fe4000ff3e0ff */
[----:B------:R-:W-:Y:S02]  /*1820*/  USEL UR9, URZ, 0x1, UP0 ;  /* 0x00000001ff097887 */ /* 0x000fe40008000000 */
[----:B------:R-:W-:-:S02]  /*1830*/  USEL UR6, UR6, URZ, UP0 ;  /* 0x000000ff06067287 */ /* 0x000fc40008000000 */
[----:B------:R-:W-:Y:S02]  /*1840*/  UIADD3 UR20, UP0, UPT, UR22, 0x180, URZ ;  /* 0x0000018016147890 */ /* 0x000fe4000ff1e0ff */
[----:B------:R-:W-:Y:S01]  /*1850*/  ULEA UR8, UR6, UR4, 0x3 ;  /* 0x0000000406087291 */ /* 0x000fe2000f8e18ff */
[----:B------:R-:W-:Y:S01]  /*1860*/  LOP3.LUT R15, R15, UR9, RZ, 0x3c, !PT ;  /* 0x000000090f0f7c12 */ /* 0x000fe2000f8e3cff */
[----:B------:R-:W-:Y:S02]  /*1870*/  USHF.L.U32 UR34, UR16, 0x5, URZ ;  /* 0x0000000510227899 */ /* 0x000fe400080006ff */
[----:B------:R-:W-:Y:S01]  /*1880*/  UIADD3.X UR27, UPT, UPT, URZ, UR23, URZ, UP1, !UPT ;  /* 0x00000017ff1b7290 */ /* 0x000fe20008ffe4ff */
[----:B-1----:R-:W-:Y:S01]  /*1890*/  SHF.L.U32 R2, R15, 0x1f, RZ ;  /* 0x0000001f0f027819 */ /* 0x002fe200000006ff */
[----:B------:R-:W-:Y:S02]  /*18a0*/  UIADD3 UR32, UPT, UPT, UR32, 0x4400, URZ ;  /* 0x0000440020207890 */ /* 0x000fe4000fffe0ff */
[----:B------:R-:W-:Y:S01]  /*18b0*/  UIADD3.X UR21, UPT, UPT, URZ, UR23, URZ, UP0, !UPT ;  /* 0x00000017ff157290 */ /* 0x000fe200087fe4ff */
[----:B------:R1:W1:Y:S01]  /*18c0*/  SYNCS.PHASECHK.TRANS64.TRYWAIT P0, [UR8+0x20], R2 ;  /* 0x00002002ff0075a7 */ /* 0x0002620008001108 */
[----:B------:R-:W-:Y:S01]  /*18d0*/  ULEA UR8, UR17, UR4, 0xd ;  /* 0x0000000411087291 */ /* 0x000fe2000f8e68ff */
[----:B------:R-:W-:Y:S01]  /*18e0*/  UMOV UR18, 0x0 ;  /* 0x0000000000127882 */ /* 0x000fe20000000000 */
[----:B------:R-:W-:-:S02]  /*18f0*/  UMOV UR19, 0x10000000 ;  /* 0x1000000000137882 */ /* 0x000fc40000000000 */
[----:B------:R-:W-:Y:S01]  /*1900*/  UIADD3 UR8, UPT, UPT, UR8, 0x8400, URZ ;  /* 0x0000840008087890 */ /* 0x000fe2000fffe0ff */
[----:B------:R1:W-:Y:S01]  /*1910*/  UTMALDG.3D [UR32], [UR26], desc[UR18] ;  /* 0x000012201a0075b4 */ /* 0x0003e20008011000 */
[----:B------:R-:W-:Y:S01]  /*1920*/  UMOV UR12, UR36 ;  /* 0x00000024000c7c82 */ /* 0x000fe20008000000 */
[----:B------:R-:W-:Y:S01]  /*1930*/  UMOV UR9, UR33 ;  /* 0x0000002100097c82 */ /* 0x000fe20008000000 */
[----:B------:R-:W-:Y:S01]  /*1940*/  UMOV UR10, UR34 ;  /* 0x00000022000a7c82 */ /* 0x000fe20008000000 */
[----:B------:R-:W-:Y:S01]  /*1950*/  UIADD3 UR16, UPT, UPT, UR16, 0x1, URZ ;  /* 0x0000000110107890 */ /* 0x000fe2000fffe0ff */
[----:B------:R-:W-:Y:S01]  /*1960*/  UMOV UR24, UR5 ;  /* 0x0000000500187c82 */ /* 0x000fe20008000000 */
[----:B------:R-:W-:Y:S02]  /*1970*/  UMOV UR17, UR6 ;  /* 0x0000000600117c82 */ /* 0x000fe40008000000 */
[----:B------:R1:W-:Y:S01]  /*1980*/  UTMALDG.3D [UR8], [UR20], desc[UR18] ;  /* 0x00001208140075b4 */ /* 0x0003e20008011000 */
[----:B------:R-:W-:-:S09]  /*1990*/  UISETP.NE.AND UP0, UPT, UR16, UR5, UPT ;  /* 0x000000051000728c */ /* 0x000fd2000bf05270 */
[----:B------:R-:W-:Y:S05]  /*19a0*/  BRA.U UP0, `(.L_x_25) ;  /* 0xfffffffd00607547 */ /* 0x000fea000b83ffff */
.L_x_20:
[----:B-1----:R-:W-:Y:S01]  /*19b0*/  ULEA UR8, UR6, UR4, 0x3 ;  /* 0x0000000406087291 */ /* 0x002fe2000f8e18ff */
[----:B------:R-:W-:Y:S01]  /*19c0*/  SHF.L.U32 R2, R15, 0x1f, RZ ;  /* 0x0000001f0f027819 */ /* 0x000fe200000006ff */
[----:B------:R-:W-:Y:S01]  /*19d0*/  @!P1 SYNCS.ARRIVE.TRANS64.A1T0 RZ, [UR4+0x88], RZ ;  /* 0x000088ffffff99a7 */ /* 0x000fe20008100004 */
[----:B------:R-:W-:-:S06]  /*19e0*/  UISETP.GT.AND UP0, UPT, UR15, UR14, UPT ;  /* 0x0000000e0f00728c */ /* 0x000fcc000bf04270 */
[----:B--2---:R1:W2:Y:S03]  /*19f0*/  SYNCS.PHASECHK.TRANS64.TRYWAIT P0, [UR8+0x20], R2 ;  /* 0x00002002ff0075a7 */ /* 0x0042a60008001108 */
[----:B------:R-:W-:Y:S05]  /*1a00*/  BRA.U !UP0, `(.L_x_26) ;  /* 0x0000000108ac7547 */ /* 0x000fea000b800000 */
[----:B------:R-:W-:Y:S01]  /*1a10*/  UIADD3 UR21, UPT, UPT, UR7, UR24, URZ ;  /* 0x0000001807157290 */ /* 0x000fe2000fffe0ff */
[----:B------:R-:W-:-:S11]  /*1a20*/  UMOV UR25, UR6 ;  /* 0x0000000600197c82 */ /* 0x000fd60008000000 */
.L_x_31:
[----:B-1----:R-:W-:Y:S01]  /*1a30*/  ULEA UR17, UR25, UR4, 0x3 ;  /* 0x0000000419117291 */ /* 0x002fe2000f8e18ff */
[----:B--2---:R-:W-:Y:S01]  /*1a40*/  @!P5 MOV R3, 0x3000 ;  /* 0x000030000003d802 */ /* 0x004fe20000000f00 */
[----:B--2---:R-:W-:Y:S10]  /*1a50*/  @P0 BRA `(.L_x_27) ;  /* 0x00000000000c0947 */ /* 0x004ff40003800000 */
[----:B------:R-:W-:-:S04]  /*1a60*/  SHF.L.U32 R5, R15, 0x1f, RZ ;  /* 0x0000001f0f057819 */ /* 0x000fc800000006ff */
[----:B------:R-:W2:Y:S02]  /*1a70*/  SYNCS.PHASECHK.TRANS64.TRYWAIT P0, [UR17+0x20], R5 ;  /* 0x00002005ff0075a7 */ /* 0x000ea40008001111 */
[----:B--2---:R-:W-:Y:S05]  /*1a80*/  @!P0 BRA `(.L_x_28) ;  /* 0x0000006000e88947 */ /* 0x004fea0003800000 */
.L_x_27:
[----:B------:R2:W-:Y:S01]  /*1a90*/  @!P5 SYNCS.ARRIVE.TRANS64 RZ, [UR17], R3 ;  /* 0x00000003ffffd9a7 */ /* 0x0005e20008000011 */
[----:B------:R-:W-:Y:S04]  /*1aa0*/  BSSY.RECONVERGENT B0, `(.L_x_29) ;  /* 0x0000003000007945 */ /* 0x000fe80003800200 */
[----:B------:R-:W-:Y:S05]  /*1ab0*/  @P4 BRA `(.L_x_30) ;  /* 0x0000000000044947 */ /* 0x000fea0003800000 */
[----:B------:R-:W-:Y:S05]  /*1ac0*/  BPT.TRAP 0x1 ;  /* 0x000000040000795c */ /* 0x000fea0000300000 */
.L_x_30:
[----:B------:R-:W-:Y:S05]  /*1ad0*/  BSYNC.RECONVERGENT B0 ;  /* 0x0000000000007941 */ /* 0x000fea0003800200 */
.L_x_29:
        /* <DEDUP_REMOVED lines=10> */
[----:B------:R-:W-:Y:S01]  /*1b80*/  UIADD3 UR16, UPT, UPT, UR16, 0x4400, URZ ;  /* 0x0000440010107890 */ /* 0x000fe2000fffe0ff */
[----:B-1----:R-:W-:Y:S01]  /*1b90*/  SHF.L.U32 R2, R15, 0x1f, RZ ;  /* 0x0000001f0f027819 */ /* 0x002fe200000006ff */
[----:B------:R-:W-:Y:S02]  /*1ba0*/  UIADD3.X UR31, UPT, UPT, URZ, UR23, URZ, UP1, !UPT ;  /* 0x00000017ff1f7290 */ /* 0x000fe40008ffe4ff */
[----:B------:R-:W-:Y:S01]  /*1bb0*/  UIADD3.X UR29, UPT, UPT, URZ, UR23, URZ, UP0, !UPT ;  /* 0x00000017ff1d7290 */ /* 0x000fe200087fe4ff */
[----:B------:R1:W1:Y:S01]  /*1bc0*/  SYNCS.PHASECHK.TRANS64.TRYWAIT P0, [UR8+0x20], R2 ;  /* 0x00002002ff0075a7 */ /* 0x0002620008001108 */
[----:B------:R-:W-:Y:S01]  /*1bd0*/  ULEA UR8, UR25, UR4, 0xd ;  /* 0x0000000419087291 */ /* 0x000fe2000f8e68ff */
[----:B------:R-:W-:Y:S01]  /*1be0*/  UMOV UR26, 0x0 ;  /* 0x00000000001a7882 */ /* 0x000fe20000000000 */
[----:B------:R-:W-:-:S02]  /*1bf0*/  UMOV UR27, 0x10000000 ;  /* 0x10000000001b7882 */ /* 0x000fc40000000000 */
[----:B------:R-:W-:Y:S01]  /*1c00*/  UIADD3 UR8, UPT, UPT, UR8, 0x8400, URZ ;  /* 0x0000840008087890 */ /* 0x000fe2000fffe0ff */
[----:B------:R-:W-:Y:S01]  /*1c10*/  UMOV UR19, UR35 ;  /* 0x0000002300137c82 */ /* 0x000fe20008000000 */
[----:B------:R-:W-:Y:S01]  /*1c20*/  UMOV UR20, UR36 ;  /* 0x0000002400147c82 */ /* 0x000fe20008000000 */
[----:B------:R-:W-:Y:S01]  /*1c30*/  UMOV UR12, UR36 ;  /* 0x00000024000c7c82 */ /* 0x000fe20008000000 */
[----:B------:R-:W-:Y:S01]  /*1c40*/  UMOV UR9, UR17 ;  /* 0x0000001100097c82 */ /* 0x000fe20008000000 */
[----:B------:R-:W-:Y:S01]  /*1c50*/  UMOV UR10, UR18 ;  /* 0x00000012000a7c82 */ /* 0x000fe20008000000 */
[----:B------:R1:W-:Y:S01]  /*1c60*/  UTMALDG.3D [UR16], [UR30], desc[UR26] ;  /* 0x00001a101e0075b4 */ /* 0x0003e20008011000 */
[----:B------:R-:W-:Y:S01]  /*1c70*/  UIADD3 UR24, UPT, UPT, UR24, 0x1, URZ ;  /* 0x0000000118187890 */ /* 0x000fe2000fffe0ff */
[----:B------:R-:W-:-:S03]  /*1c80*/  UMOV UR25, UR6 ;  /* 0x0000000600197c82 */ /* 0x000fc60008000000 */
[----:B------:R-:W-:Y:S01]  /*1c90*/  UISETP.NE.AND UP0, UPT, UR24, UR21, UPT ;  /* 0x000000151800728c */ /* 0x000fe2000bf05270 */
[----:B------:R1:W-:Y:S08]  /*1ca0*/  UTMALDG.3D [UR8], [UR28], desc[UR26] ;  /* 0x00001a081c0075b4 */ /* 0x0003f00008011000 */
[----:B------:R-:W-:Y:S05]  /*1cb0*/  BRA.U UP0, `(.L_x_31) ;  /* 0xfffffffd005c7547 */ /* 0x000fea000b83ffff */
.L_x_26:
[----:B-1----:R-:W-:Y:S01]  /*1cc0*/  LEA R2, R14, UR4, 0x3 ;  /* 0x000000040e027c11 */ /* 0x002fe2000f8e18ff */
[----:B------:R-:W-:Y:S01]  /*1cd0*/  NOP ;  /* 0x0000000000007918 */ /* 0x000fe20000000000 */
[----:B--2---:R-:W-:Y:S02]  /*1ce0*/  SHF.L.U32 R3, R12, 0x1f, RZ ;  /* 0x0000001f0c037819 */ /* 0x004fe400000006ff */
[----:B------:R-:W-:Y:S02]  /*1cf0*/  LEA R4, R14, UR4, 0x4 ;  /* 0x000000040e047c11 */ /* 0x000fe4000f8e20ff */
[----:B------:R-:W1:Y:S02]  /*1d00*/  SYNCS.PHASECHK.TRANS64.TRYWAIT P0, [R2+URZ+0x90], R3 ;  /* 0x00009003020075a7 */ /* 0x000e6400080011ff */
[----:B-1----:R-:W-:Y:S05]  /*1d10*/  @!P0 BRA `(.L_x_32) ;  /* 0x00000060005c8947 */ /* 0x002fea0003800000 */
.L_x_134:
[----:B------:R-:W2:Y:S01]  /*1d20*/  LDS.128 R4, [R4+0x120] ;  /* 0x0001200004047984 */ /* 0x000ea20000000c00 */
[----:B---3--:R-:W-:Y:S01]  /*1d30*/  ISETP.GE.AND P0, PT, R26, 0x1, PT ;  /* 0x000000011a00780c */ /* 0x008fe20003f06270 */
[----:B-1----:R-:W-:Y:S01]  /*1d40*/  VIADD R2, R2, 0xa0 ;  /* 0x000000a002027836 */ /* 0x002fe20000000000 */
[----:B------:R-:W-:Y:S01]  /*1d50*/  @!PT LDS RZ, [RZ] ;  /* 0x00000000fffff984 */ /* 0x000fe20000000800 */
[----:B------:R-:W-:Y:S01]  /*1d60*/  @!PT LDS RZ, [RZ] ;  /* 0x00000000fffff984 */ /* 0x000fe20000000800 */
[----:B------:R-:W-:Y:S01]  /*1d70*/  @!PT LDS RZ, [RZ] ;  /* 0x00000000fffff984 */ /* 0x000fe20000000800 */
[----:B------:R-:W-:Y:S01]  /*1d80*/  @!PT LDS RZ, [RZ] ;  /* 0x00000000fffff984 */ /* 0x000fe20000000800 */
[----:B------:R1:W-:Y:S06]  /*1d90*/  MEMBAR.ALL.CTA ;  /* 0x0000000000007992 */ /* 0x0003ec0000008000 */
[----:B-1----:R-:W1:Y:S01]  /*1da0*/  FENCE.VIEW.ASYNC.S ;  /* 0x00000000000073c6 */ /* 0x002e620000000000 */
[----:B------:R-:W-:-:S04]  /*1db0*/  PRMT R2, RZ, 0x654, R2 ;  /* 0x00000654ff027816 */ /* 0x000fc80000000002 */
[----:B-1----:R1:W-:Y:S01]  /*1dc0*/  SYNCS.ARRIVE.TRANS64.RED.A1T0 RZ, [R2+URZ], RZ ;  /* 0x000000ff02ff79a7 */ /* 0x0023e200081004ff */
[----:B--2---:R-:W-:-:S13]  /*1dd0*/  LOP3.LUT P2, RZ, R6, 0x1, RZ, 0xc0, !PT ;  /* 0x0000000106ff7812 */ /* 0x004fda000784c0ff */
[----:B------:R-:W-:Y:S01]  /*1de0*/  @P2 SHF.R.U32.HI R3, RZ, 0x10, R5 ;  /* 0x00000010ff032819 */ /* 0x000fe20000011605 */
[----:B------:R-:W-:Y:S01]  /*1df0*/  VOTEU.ANY UP0, P2 ;  /* 0x0000000000ff7886 */ /* 0x000fe20001000100 */
[----:B------:R-:W-:Y:S02]  /*1e00*/  @P2 MOV R13, R4 ;  /* 0x00000004000d2202 */ /* 0x000fe40000000f00 */
[----:B------:R-:W-:Y:S02]  /*1e10*/  @P2 R2UR.BROADCAST UR8, R3 ;  /* 0x00000000030822ca */ /* 0x000fe400008e0000 */
[----:B------:R-:W-:-:S11]  /*1e20*/  @P2 LOP3.LUT R11, R5, 0xffff, RZ, 0xc0, !PT ;  /* 0x0000ffff050b2812 */ /* 0x000fd600078ec0ff */
[----:B------:R-:W-:Y:S01]  /*1e30*/  @UP0 UMOV UR36, UR8 ;  /* 0x0000000800240c82 */ /* 0x000fe20008000000 */
[----:B-1----:R-:W-:Y:S05]  /*1e40*/  @!P0 BRA `(.L_x_33) ;  /* 0x0000000000b88947 */ /* 0x002fea0003800000 */
[----:B------:R-:W4:Y:S01]  /*1e50*/  LDC.64 R4, c[0x0][0xb18] ;  /* 0x0002c600ff047b82 */ /* 0x000f220000000a00 */
[----:B------:R-:W-:-:S07]  /*1e60*/  ISETP.NE.AND P3, PT, R26, 0x1, PT ;  /* 0x000000011a00780c */ /* 0x000fce0003f65270 */
[----:B------:R-:W1:Y:S08]  /*1e70*/  LDC.64 R6, c[0x0][0xb10] ;  /* 0x0002c400ff067b82 */ /* 0x000e700000000a00 */
[----:B------:R-:W2:Y:S08]  /*1e80*/  LDC R16, c[0x0][0xb20] ;  /* 0x0002c800ff107b82 */ /* 0x000eb00000000800 */
[----:B------:R-:W3:Y:S01]  /*1e90*/  LDC R18, c[0x0][0xb0c] ;  /* 0x0002c300ff127b82 */ /* 0x000ee20000000800 */
[----:B----4-:R-:W-:Y:S01]  /*1ea0*/  IMAD.HI.U32 R17, R0, R5, RZ ;  /* 0x0000000500117227 */ /* 0x010fe200078e00ff */
[----:B------:R-:W-:-:S03]  /*1eb0*/  ISETP.NE.AND P0, PT, R4, 0x1, PT ;  /* 0x000000010400780c */ /* 0x000fc60003f05270 */
[----:B------:R-:W-:-:S03]  /*1ec0*/  IMAD.HI.U32 R5, R11, R5, RZ ;  /* 0x000000050b057227 */ /* 0x000fc600078e00ff */
[----:B------:R-:W4:Y:S01]  /*1ed0*/  LDC.64 R2, c[0x0][0xb28] ;  /* 0x0002ca00ff027b82 */ /* 0x000f220000000a00 */
[----:B-1----:R-:W-:-:S04]  /*1ee0*/  IMAD.HI.U32 R20, R9, R6, RZ ;  /* 0x0000000609147227 */ /* 0x002fc800078e00ff */
[----:B------:R-:W-:Y:S01]  /*1ef0*/  IMAD.HI.U32 R22, R13, R6, RZ ;  /* 0x000000060d167227 */ /* 0x000fe200078e00ff */
[----:B------:R-:W-:Y:S02]  /*1f00*/  SHF.R.U32.HI R20, RZ, R7, R20 ;  /* 0x00000007ff147219 */ /* 0x000fe40000011614 */
[-C--:B--2---:R-:W-:Y:S02]  /*1f10*/  SHF.R.U32.HI R17, RZ, R16.reuse, R17 ;  /* 0x00000010ff117219 */ /* 0x084fe40000011611 */
[----:B------:R-:W-:Y:S02]  /*1f20*/  SHF.R.U32.HI R16, RZ, R16, R5 ;  /* 0x00000010ff107219 */ /* 0x000fe40000011605 */
[----:B------:R-:W-:Y:S02]  /*1f30*/  SEL R17, R0, R17, !P0 ;  /* 0x0000001100117207 */ /* 0x000fe40004000000 */
[----:B------:R-:W-:Y:S02]  /*1f40*/  SHF.R.U32.HI R22, RZ, R7, R22 ;  /* 0x00000007ff167219 */ /* 0x000fe40000011616 */
[----:B---3--:R-:W-:-:S02]  /*1f50*/  ISETP.NE.AND P1, PT, R18, 0x1, PT ;  /* 0x000000011200780c */ /* 0x008fc40003f25270 */
[----:B------:R-:W-:Y:S02]  /*1f60*/  SEL R5, R11, R16, !P0 ;  /* 0x000000100b057207 */ /* 0x000fe40004000000 */
[----:B------:R-:W-:Y:S02]  /*1f70*/  SEL R19, R9, R20, !P1 ;  /* 0x0000001409137207 */ /* 0x000fe40004800000 */
[----:B------:R-:W-:Y:S01]  /*1f80*/  SEL R7, R13, R22, !P1 ;  /* 0x000000160d077207 */ /* 0x000fe20004800000 */
[----:B----4-:R-:W-:-:S04]  /*1f90*/  IMAD.HI.U32 R20, R17, R2, RZ ;  /* 0x0000000211147227 */ /* 0x010fc800078e00ff */
[----:B------:R-:W-:Y:S01]  /*1fa0*/  IMAD.HI.U32 R6, R19, R2, RZ ;  /* 0x0000000213067227 */ /* 0x000fe200078e00ff */
[----:B------:R-:W-:-:S04]  /*1fb0*/  @P3 SHF.R.U32.HI R17, RZ, R3, R20 ;  /* 0x00000003ff113219 */ /* 0x000fc80000011614 */
        /* <DEDUP_REMOVED lines=8> */
[----:B------:R-:W-:-:S04]  /*2040*/  @!P0 IMAD.HI.U32 R16, R7, R2, RZ ;  /* 0x0000000207108227 */ /* 0x000fc800078e00ff */
[----:B------:R-:W-:Y:S01]  /*2050*/  IMAD.MOV R2, RZ, RZ, -R6 ;  /* 0x000000ffff027224 */ /* 0x000fe200078e0a06 */
[----:B------:R-:W-:-:S03]  /*2060*/  @!P0 SHF.R.U32.HI R16, RZ, R3, R16 ;  /* 0x00000003ff108219 */ /* 0x000fc60000011610 */
[----:B------:R-:W-:Y:S01]  /*2070*/  IMAD R2, R26, R2, R5 ;  /* 0x000000021a027224 */ /* 0x000fe200078e0205 */
[----:B------:R-:W-:Y:S02]  /*2080*/  @!P0 SEL R3, R7, R16, !P3 ;  /* 0x0000001007038207 */ /* 0x000fe40005800000 */
[----:B------:R-:W-:-:S03]  /*2090*/  IADD3 R16, PT, PT, -R5, RZ, RZ ;  /* 0x000000ff05107210 */ /* 0x000fc60007ffe1ff */
[--C-:B------:R-:W-:Y:S02]  /*20a0*/  @!P0 IMAD.IADD R6, R6, 0x1, -R3.reuse ;  /* 0x0000000106068824 */ /* 0x100fe400078e0a03 */
[----:B------:R-:W-:Y:S01]  /*20b0*/  @!P0 IMAD R3, R2, R19, R3 ;  /* 0x0000001302038224 */ /* 0x000fe200078e0203 */
[----:B------:R-:W-:Y:S01]  /*20c0*/  IADD3 R2, PT, PT, -R7, RZ, RZ ;  /* 0x000000ff07027210 */ /* 0x000fe20007ffe1ff */
[----:B------:R-:W-:Y:S02]  /*20d0*/  @!P0 IMAD R5, R26, R6, R7 ;  /* 0x000000061a058224 */ /* 0x000fe400078e0207 */
[----:B------:R-:W-:Y:S02]  /*20e0*/  IMAD R11, R4, R16, R11 ;  /* 0x00000010040b7224 */ /* 0x000fe400078e020b */
[----:B------:R-:W-:Y:S02]  /*20f0*/  @!P0 IMAD.MOV.U32 R7, RZ, RZ, R3 ;  /* 0x000000ffff078224 */ /* 0x000fe400078e0003 */
[----:B------:R-:W-:-:S02]  /*2100*/  IMAD R2, R18, R2, R13 ;  /* 0x0000000212027224 */ /* 0x000fc400078e020d */
[----:B------:R-:W-:Y:S02]  /*2110*/  IMAD R11, R5, R4, R11 ;  /* 0x00000004050b7224 */ /* 0x000fe400078e020b */
[----:B------:R-:W-:Y:S02]  /*2120*/  IMAD R13, R7, R18, R2 ;  /* 0x00000012070d7224 */ /* 0x000fe400078e0202 */
.L_x_33:
[----:B------:R-:W1:Y:S02]  /*2130*/  LDCU UR8, c[0x0][0xb30] ;  /* 0x00016600ff0877ac */ /* 0x000e640008000800 */
[----:B-1----:R-:W-:-:S09]  /*2140*/  UISETP.NE.AND UP0, UPT, UR8, 0x1, UPT ;  /* 0x000000010800788c */ /* 0x002fd2000bf05270 */
[----:B------:R-:W-:Y:S05]  /*2150*/  BRA.U UP0, `(.L_x_34) ;  /* 0x0000000100407547 */ /* 0x000fea000b800000 */
[----:B------:R-:W1:Y:S08]  /*2160*/  LDC.64 R4, c[0x0][0xb10] ;  /* 0x0002c400ff047b82 */ /* 0x000e700000000a00 */
[----:B------:R-:W2:Y:S08]  /*2170*/  LDC.64 R2, c[0x0][0xb18] ;  /* 0x0002c600ff027b82 */ /* 0x000eb00000000a00 */
[----:B------:R-:W3:Y:S08]  /*2180*/  LDC R6, c[0x0][0xb20] ;  /* 0x0002c800ff067b82 */ /* 0x000ef00000000800 */
[----:B------:R-:W4:Y:S01]  /*2190*/  LDC R16, c[0x0][0xb0c] ;  /* 0x0002c300ff107b82 */ /* 0x000f220000000800 */
[----:B-1----:R-:W-:-:S05]  /*21a0*/  IMAD.HI.U32 R4, R13, R4, RZ ;  /* 0x000000040d047227 */ /* 0x002fca00078e00ff */
[----:B------:R-:W-:Y:S01]  /*21b0*/  SHF.R.U32.HI R4, RZ, R5, R4 ;  /* 0x00000005ff047219 */ /* 0x000fe20000011604 */
[----:B--2---:R-:W-:Y:S01]  /*21c0*/  IMAD.HI.U32 R3, R11, R3, RZ ;  /* 0x000000030b037227 */ /* 0x004fe200078e00ff */
[----:B------:R-:W-:-:S04]  /*21d0*/  ISETP.NE.AND P0, PT, R2, 0x1, PT ;  /* 0x000000010200780c */ /* 0x000fc80003f05270 */
[----:B---3--:R-:W-:-:S04]  /*21e0*/  SHF.R.U32.HI R6, RZ, R6, R3 ;  /* 0x00000006ff067219 */ /* 0x008fc80000011603 */
[----:B------:R-:W-:Y:S02]  /*21f0*/  SEL R3, R11, R6, !P0 ;  /* 0x000000060b037207 */ /* 0x000fe40004000000 */
[----:B----4-:R-:W-:-:S04]  /*2200*/  ISETP.NE.AND P1, PT, R16, 0x1, PT ;  /* 0x000000011000780c */ /* 0x010fc80003f25270 */
[----:B------:R-:W-:-:S05]  /*2210*/  SEL R4, R13, R4, !P1 ;  /* 0x000000040d047207 */ /* 0x000fca0004800000 */
[----:B------:R-:W-:Y:S02]  /*2220*/  IMAD.IADD R5, R3, 0x1, -R4 ;  /* 0x0000000103057824 */ /* 0x000fe400078e0a04 */
[----:B------:R-:W-:Y:S02]  /*2230*/  IMAD.IADD R3, R4, 0x1, -R3 ;  /* 0x0000000104037824 */ /* 0x000fe400078e0a03 */
[----:B------:R-:W-:Y:S02]  /*2240*/  IMAD R13, R5, R16, R13 ;  /* 0x00000010050d7224 */ /* 0x000fe400078e020d */
[----:B------:R-:W-:-:S07]  /*2250*/  IMAD R11, R3, R2, R11 ;  /* 0x00000002030b7224 */ /* 0x000fce00078e020b */
.L_x_34:
[----:B------:R-:W-:Y:S01]  /*2260*/  VIADD R14, R14, 0x1 ;  /* 0x000000010e0e7836 */ /* 0x000fe20000000000 */
[----:B------:R-:W-:Y:S01]  /*2270*/  PLOP3.LUT P1, PT, PT, PT, PT, 0x80, 0x8 ;  /* 0x000000000008781c */ /* 0x000fe20003f2f070 */
[----:B------:R-:W-:Y:S02]  /*2280*/  IMAD.IADD R21, R13, 0x1, R60 ;  /* 0x000000010d157824 */ /* 0x000fe400078e023c */
[----:B------:R-:W-:Y:S01]  /*2290*/  IMAD.IADD R20, R11, 0x1, R58 ;  /* 0x000000010b147824 */ /* 0x000fe200078e023a */
[----:B------:R-:W-:-:S04]  /*22a0*/  ISETP.NE.AND P0, PT, R14, 0x2, PT ;  /* 0x000000020e00780c */ /* 0x000fc80003f05270 */
[----:B------:R-:W-:Y:S02]  /*22b0*/  SEL R3, RZ, 0x1, P0 ;  /* 0x00000001ff037807 */ /* 0x000fe40000000000 */
[----:B------:R-:W-:Y:S02]  /*22c0*/  SEL R14, R14, RZ, P0 ;  /* 0x000000ff0e0e7207 */ /* 0x000fe40000000000 */
[----:B------:R-:W-:Y:S01]  /*22d0*/  LOP3.LUT R12, R12, R3, RZ, 0x3c, !PT ;  /* 0x000000030c0c7212 */ /* 0x000fe200078e3cff */
[----:B------:R-:W-:Y:S06]  /*22e0*/  @P2 BRA `(.L_x_35) ;  /* 0xfffffff000982947 */ /* 0x000fec000383ffff */
[----:B------:R-:W-:Y:S01]  /*22f0*/  UIADD3 UR4, UPT, UPT, UR4, 0x20, URZ ;  /* 0x0000002004047890 */ /* 0x000fe2000fffe0ff */
[----:B------:R-:W-:-:S03]  /*2300*/  SHF.L.U32 R3, R15, 0x1f, RZ ;  /* 0x0000001f0f037819 */ /* 0x000fc600000006ff */
[----:B------:R-:W-:-:S09]  /*2310*/  ULEA UR5, UR6, UR4, 0x3 ;  /* 0x0000000406057291 */ /* 0x000fd2000f8e18ff */
[----:B------:R-:W1:Y:S02]  /*2320*/  SYNCS.PHASECHK.TRANS64.TRYWAIT P0, [UR5], R3 ;  /* 0x00000003ff0075a7 */ /* 0x000e640008001105 */
[----:B-1----:R-:W-:Y:S05]  /*2330*/  @!P0 BRA `(.L_x_36) ;  /* 0x0000005800e88947 */ /* 0x002fea0003800000 */
.L_x_136:
[----:B------:R-:W-:-:S04]  /*2340*/  UIADD3 UR6, UPT, UPT, UR6, 0x1, URZ ;  /* 0x0000000106067890 */ /* 0x000fc8000fffe0ff */
[----:B------:R-:W-:-:S04]  /*2350*/  UISETP.NE.AND UP0, UPT, UR6, 0x4, UPT ;  /* 0x000000040600788c */ /* 0x000fc8000bf05270 */
[----:B------:R-:W-:Y:S02]  /*2360*/  USEL UR7, URZ, 0x1, UP0 ;  /* 0x00000001ff077887 */ /* 0x000fe40008000000 */
[----:B------:R-:W-:-:S04]  /*2370*/  USEL UR6, UR6, URZ, UP0 ;  /* 0x000000ff06067287 */ /* 0x000fc80008000000 */
[----:B------:R-:W-:Y:S01]  /*2380*/  ULEA UR5, UR6, UR4, 0x3 ;  /* 0x0000000406057291 */ /* 0x000fe2000f8e18ff */
[----:B------:R-:W-:-:S04]  /*2390*/  LOP3.LUT R2, R15, UR7, RZ, 0x3c, !PT ;  /* 0x000000070f027c12 */ /* 0x000fc8000f8e3cff */
[----:B-1----:R-:W-:-:S04]  /*23a0*/  SHF.L.U32 R3, R2, 0x1f, RZ ;  /* 0x0000001f02037819 */ /* 0x002fc800000006ff */
[----:B------:R-:W1:Y:S02]  /*23b0*/  SYNCS.PHASECHK.TRANS64.TRYWAIT P0, [UR5], R3 ;  /* 0x00000003ff0075a7 */ /* 0x000e640008001105 */
[----:B-1----:R-:W-:Y:S05]  /*23c0*/  @!P0 BRA `(.L_x_37) ;  /* 0x0000005800dc8947 */ /* 0x002fea0003800000 */
.L_x_138:
        /* <DEDUP_REMOVED lines=9> */
.L_x_140:
[----:B------:R-:W-:-:S04]  /*2460*/  UIADD3 UR6, UPT, UPT, UR6, 0x1, URZ ;  /* 0x0000000106067890 */ /* 0x000fc8000fffe0ff */
[----:B------:R-:W-:-:S04]  /*2470*/  UISETP.NE.AND UP0, UPT, UR6, 0x4, UPT ;  /* 0x000000040600788c */ /* 0x000fc8000bf05270 */
[----:B------:R-:W-:Y:S02]  /*2480*/  USEL UR5, URZ, 0x1, UP0 ;  /* 0x00000001ff057887 */ /* 0x000fe40008000000 */
[----:B------:R-:W-:-:S04]  /*2490*/  USEL UR6, UR6, URZ, UP0 ;  /* 0x000000ff06067287 */ /* 0x000fc80008000000 */
[----:B------:R-:W-:Y:S01]  /*24a0*/  ULEA UR6, UR6, UR4, 0x3 ;  /* 0x0000000406067291 */ /* 0x000fe2000f8e18ff */
[----:B-1----:R-:W-:-:S04]  /*24b0*/  LOP3.LUT R3, R2, UR5, RZ, 0x3c, !PT ;  /* 0x0000000502037c12 */ /* 0x002fc8000f8e3cff */
[----:B------:R-:W-:Y:S01]  /*24c0*/  SHF.L.U32 R3, R3, 0x1f, RZ ;  /* 0x0000001f03037819 */ /* 0x000fe200000006ff */
[----:B----4-:R-:W-:-:S07]  /*24d0*/  IMAD.U32 R0, RZ, RZ, UR6 ;  /* 0x00000006ff007e24 */ /* 0x010fce000f8e00ff */
.L_x_39:
[----:B-1----:R1:W2:Y:S02]  /*24e0*/  SYNCS.PHASECHK.TRANS64.TRYWAIT P0, [R0+URZ], R3 ;  /* 0x00000003000075a7 */ /* 0x0022a400080011ff */
[----:B--2---:R-:W-:Y:S05]  /*24f0*/  @!P0 NANOSLEEP.SYNCS 0x989680 ;  /* 0x009896800000895d */ /* 0x004fea0003900000 */
[----:B------:R-:W2:Y:S02]  /*2500*/  @!P0 SYNCS.PHASECHK.TRANS64 P0, [R0+URZ], R3 ;  /* 0x00000003000085a7 */ /* 0x000ea400080010ff */
[----:B--2---:R-:W-:Y:S05]  /*2510*/  @P0 EXIT ;  /* 0x000000000000094d */ /* 0x004fea0003800000 */
[----:B------:R-:W-:Y:S05]  /*2520*/  BRA `(.L_x_39) ;  /* 0xfffffffc00ec7947 */ /* 0x000fea000383ffff */
.L_x_17:
[----:B------:R-:W-:-:S04]  /*2530*/  UISETP.NE.AND UP1, UPT, UR37, URZ, UPT ;  /* 0x000000ff2500728c */ /* 0x000fc8000bf25270 */
[----:B------:R-:W-:-:S09]  /*2540*/  UISETP.NE.OR UP1, UPT, UR8, 0x1, UP1 ;  /* 0x000000010800788c */ /* 0x000fd20008f25670 */
[----:B------:R-:W-:Y:S05]  /*2550*/  BRA.U UP1, `(.L_x_40) ;  /* 0x0000000501487547 */ /* 0x000fea000b800000 */
[----:B------:R-:W-:Y:S01]  /*2560*/  ISETP.NE.AND P2, PT, R2, RZ, PT ;  /* 0x000000ff0200720c */ /* 0x000fe20003f45270 */
[----:B------:R-:W-:Y:S01]  /*2570*/  IMAD.MOV.U32 R12, RZ, RZ, 0x1 ;  /* 0x00000001ff0c7424 */ /* 0x000fe200078e00ff */
[----:B------:R-:W-:Y:S02]  /*2580*/  CS2R R10, SRZ ;  /* 0x00000000000a7805 */ /* 0x000fe4000001ff00 */
[----:B------:R-:W-:Y:S01]  /*2590*/  CS2R R8, SRZ ;  /* 0x0000000000087805 */ /* 0x000fe2000001ff00 */
[----:B------:R-:W-:Y:S01]  /*25a0*/  UMOV UR4, 0x400 ;  /* 0x0000040000047882 */ /* 0x000fe20000000000 */
[----:B------:R-:W-:Y:S01]  /*25b0*/  UMOV UR6, URZ ;  /* 0x000000ff00067c82 */ /* 0x000fe20008000000 */
[----:B------:R-:W-:-:S12]  /*25c0*/  ULEA UR37, UR37, UR4, 0x18 ;  /* 0x0000000425257291 */ /* 0x000fd8000f8ec0ff */
.L_x_44:
[----:B------:R-:W-:Y:S02]  /*25d0*/  LEA R0, R8, UR37, 0x3 ;  /* 0x0000002508007c11 */ /* 0x000fe4000f8e18ff */
[----:B------:R-:W-:-:S03]  /*25e0*/  SHF.L.U32 R5, R9, 0x1f, RZ ;  /* 0x0000001f09057819 */ /* 0x000fc600000006ff */
[----:B------:R-:W-:Y:S01]  /*25f0*/  VIADD R4, R0, 0x100 ;  /* 0x0000010000047836 */ /* 0x000fe20000000000 */
[----:B------:R-:W1:Y:S02]  /*2600*/  SYNCS.PHASECHK.TRANS64.TRYWAIT P0, [R0+URZ+0xf0], R5 ;  /* 0x0000f005000075a7 */ /* 0x000e6400080011ff */
[----:B-1----:R-:W-:Y:S05]  /*2610*/  @!P0 BRA `(.L_x_41) ;  /* 0x0000005800788947 */ /* 0x002fea0003800000 */
.L_x_141:
[----:B------:R-:W-:Y:S01]  /*2620*/  ULEA UR5, UR6, UR37, 0x3 ;  /* 0x0000002506057291 */ /* 0x000fe2000f8e18ff */
[----:B------:R-:W-:Y:S02]  /*2630*/  PRMT R4, RZ, 0x654, R4 ;  /* 0x00000654ff047816 */ /* 0x000fe40000000004 */
[----:B-1----:R-:W-:Y:S01]  /*2640*/  SHF.L.U32 R5, R12, 0x1f, RZ ;  /* 0x0000001f0c057819 */ /* 0x002fe200000006ff */
[----:B------:R-:W-:Y:S01]  /*2650*/  UIADD3 UR4, UPT, UPT, UR5, 0x90, URZ ;  /* 0x0000009005047890 */ /* 0x000fe2000fffe0ff */
[----:B------:R1:W-:Y:S05]  /*2660*/  SYNCS.ARRIVE.TRANS64.RED.A1T0 RZ, [R4+URZ], RZ ;  /* 0x000000ff04ff79a7 */ /* 0x0003ea00081004ff */
[----:B------:R-:W-:Y:S01]  /*2670*/  IMAD.U32 R7, RZ, RZ, UR4 ;  /* 0x00000004ff077e24 */ /* 0x000fe2000f8e00ff */
[----:B------:R-:W2:Y:S04]  /*2680*/  SYNCS.PHASECHK.TRANS64.TRYWAIT P0, [UR5+0xa0], R5 ;  /* 0x0000a005ff0075a7 */ /* 0x000ea80008001105 */
[----:B------:R-:W-:Y:S01]  /*2690*/  PRMT R6, R2, 0x654, R7 ;  /* 0x0000065402067816 */ /* 0x000fe20000000007 */
[----:B-1----:R-:W-:Y:S01]  /*26a0*/  @!P2 IMAD.MOV.U32 R4, RZ, RZ, 0x10 ;  /* 0x00000010ff04a424 */ /* 0x002fe200078e00ff */
[----:B--2---:R-:W-:Y:S06]  /*26b0*/  @!P0 BRA `(.L_x_42) ;  /* 0x0000005800648947 */ /* 0x004fec0003800000 */
.L_x_143:
[----:B------:R-:W-:Y:S01]  /*26c0*/  ULEA UR4, UR6, UR37, 0x4 ;  /* 0x0000002506047291 */ /* 0x000fe2000f8e20ff */
[----:B------:R-:W-:Y:S01]  /*26d0*/  SEL R3, R6, R3, !P2 ;  /* 0x0000000306037207 */ /* 0x000fe20005000000 */
[----:B------:R-:W-:Y:S01]  /*26e0*/  UIADD3 UR5, UPT, UPT, UR5, 0x90, URZ ;  /* 0x0000009005057890 */ /* 0x000fe2000fffe0ff */
[----:B-1----:R-:W-:Y:S01]  /*26f0*/  LEA R0, R11, UR37, 0x3 ;  /* 0x000000250b007c11 */ /* 0x002fe2000f8e18ff */
[----:B------:R-:W-:Y:S01]  /*2700*/  UIADD3 UR4, UPT, UPT, UR4, 0x120, URZ ;  /* 0x0000012004047890 */ /* 0x000fe2000fffe0ff */
[----:B------:R-:W-:Y:S01]  /*2710*/  SHF.L.U32 R5, R10, 0x1f, RZ ;  /* 0x0000001f0a057819 */ /* 0x000fe200000006ff */
[----:B------:R1:W-:Y:S01]  /*2720*/  @!P2 SYNCS.ARRIVE.TRANS64.RED RZ, [R3+URZ], R4 ;  /* 0x0000000403ffa9a7 */ /* 0x0003e200080004ff */
[----:B------:R-:W-:Y:S01]  /*2730*/  UIADD3 UR6, UPT, UPT, UR6, 0x1, URZ ;  /* 0x0000000106067890 */ /* 0x000fe2000fffe0ff */
[----:B------:R-:W-:-:S03]  /*2740*/  VIADD R8, R8, 0x1 ;  /* 0x0000000108087836 */ /* 0x000fc60000000000 */
[----:B------:R-:W-:Y:S02]  /*2750*/  UISETP.NE.AND UP0, UPT, UR6, 0x2, UPT ;  /* 0x000000020600788c */ /* 0x000fe4000bf05270 */
[----:B------:R-:W-:Y:S06]  /*2760*/  UGETNEXTWORKID.BROADCAST [UR4], [UR5] ;  /* 0x00000000040073ca */ /* 0x000fec0008000100 */
[----:B------:R-:W-:Y:S01]  /*2770*/  USEL UR4, URZ, 0x1, UP0 ;  /* 0x00000001ff047887 */ /* 0x000fe20008000000 */
[----:B------:R-:W-:Y:S01]  /*2780*/  ISETP.NE.AND P0, PT, R8, 0x2, PT ;  /* 0x000000020800780c */ /* 0x000fe20003f05270 */
[----:B------:R-:W-:Y:S01]  /*2790*/  USEL UR6, UR6, URZ, UP0 ;  /* 0x000000ff06067287 */ /* 0x000fe20008000000 */
[----:B------:R-:W2:Y:S03]  /*27a0*/  SYNCS.PHASECHK.TRANS64.TRYWAIT P1, [R0+URZ+0x90], R5 ;  /* 0x00009005000075a7 */ /* 0x000ea600080211ff */
[----:B------:R-:W-:Y:S01]  /*27b0*/  LOP3.LUT R12, R12, UR4, RZ, 0x3c, !PT ;  /* 0x000000040c0c7c12 */ /* 0x000fe2000f8e3cff */
[----:B-12---:R-:W-:Y:S07]  /*27c0*/  @!P1 BRA `(.L_x_43) ;  /* 0x0000005800389947 */ /* 0x006fee0003800000 */
.L_x_144:
[C---:B------:R-:W-:Y:S01]  /*27d0*/  LEA R4, R11.reuse, UR37, 0x4 ;  /* 0x000000250b047c11 */ /* 0x040fe2000f8e20ff */
[----:B-1----:R-:W-:Y:S01]  /*27e0*/  VIADD R0, R0, 0xa0 ;  /* 0x000000a000007836 */ /* 0x002fe20000000000 */
[----:B------:R-:W-:Y:S01]  /*27f0*/  SEL R8, R8, RZ, P0 ;  /* 0x000000ff08087207 */ /* 0x000fe20000000000 */
[----:B------:R-:W-:-:S03]  /*2800*/  VIADD R11, R11, 0x1 ;  /* 0x000000010b0b7836 */ /* 0x000fc60000000000 */
[----:B------:R-:W1:Y:S01]  /*2810*/  LDS.128 R4, [R4+0x120] ;  /* 0x0001200004047984 */ /* 0x000e620000000c00 */
[----:B------:R-:W-:Y:S02]  /*2820*/  PRMT R0, RZ, 0x654, R0 ;  /* 0x00000654ff007816 */ /* 0x000fe40000000000 */
[C---:B------:R-:W-:Y:S01]  /*2830*/  ISETP.NE.AND P1, PT, R11.reuse, 0x2, PT ;  /* 0x000000020b00780c */ /* 0x040fe20003f25270 */
[----:B------:R-:W-:Y:S01]  /*2840*/  @!PT LDS RZ, [RZ] ;  /* 0x00000000fffff984 */ /* 0x000fe20000000800 */
[----:B------:R-:W-:Y:S01]  /*2850*/  @!PT LDS RZ, [RZ] ;  /* 0x00000000fffff984 */ /* 0x000fe20000000800 */
[----:B------:R-:W-:Y:S01]  /*2860*/  @!PT LDS RZ, [RZ] ;  /* 0x00000000fffff984 */ /* 0x000fe20000000800 */
[----:B------:R-:W-:Y:S01]  /*2870*/  @!PT LDS RZ, [RZ] ;  /* 0x00000000fffff984 */ /* 0x000fe20000000800 */
[----:B------:R2:W-:Y:S06]  /*2880*/  MEMBAR.ALL.CTA ;  /* 0x0000000000007992 */ /* 0x0005ec0000008000 */
[----:B--2---:R-:W2:Y:S01]  /*2890*/  FENCE.VIEW.ASYNC.S ;  /* 0x00000000000073c6 */ /* 0x004ea20000000000 */
[----:B------:R-:W-:Y:S01]  /*28a0*/  SEL R11, R11, RZ, P1 ;  /* 0x000000ff0b0b7207 */ /* 0x000fe20000800000 */
[----:B--2---:R2:W-:Y:S01]  /*28b0*/  SYNCS.ARRIVE.TRANS64.RED.A1T0 RZ, [R0+URZ], RZ ;  /* 0x000000ff00ff79a7 */ /* 0x0045e200081004ff */
[----:B-1----:R-:W-:-:S02]  /*28c0*/  LOP3.LUT P3, RZ, R6, 0x1, RZ, 0xc0, !PT ;  /* 0x0000000106ff7812 */ /* 0x002fc4000786c0ff */
[----:B------:R-:W-:-:S04]  /*28d0*/  SEL R5, RZ, 0x1, P1 ;  /* 0x00000001ff057807 */ /* 0x000fc80000800000 */
[----:B------:R-:W-:Y:S02]  /*28e0*/  LOP3.LUT R10, R10, R5, RZ, 0x3c, !PT ;  /* 0x000000050a0a7212 */ /* 0x000fe400078e3cff */
[----:B--2---:R-:W-:-:S04]  /*28f0*/  SEL R0, RZ, 0x1, P0 ;  /* 0x00000001ff007807 */ /* 0x004fc80000000000 */
[----:B------:R-:W-:Y:S01]  /*2900*/  LOP3.LUT R9, R9, R0, RZ, 0x3c, !PT ;  /* 0x0000000009097212 */ /* 0x000fe200078e3cff */
[----:B------:R-:W-:Y:S06]  /*2910*/  @P3 BRA `(.L_x_44) ;  /* 0xfffffffc002c3947 */ /* 0x000fec000383ffff */
[----:B------:R-:W-:Y:S01]  /*2920*/  ULEA UR5, UR6, UR37, 0x3 ;  /* 0x0000002506057291 */ /* 0x000fe2000f8e18ff */
[----:B------:R-:W-:-:S08]  /*2930*/  SHF.L.U32 R3, R12, 0x1f, RZ ;  /* 0x0000001f0c037819 */ /* 0x000fd000000006ff */
[----:B------:R-:W1:Y:S02]  /*2940*/  SYNCS.PHASECHK.TRANS64 P0, [UR5+0xa0], R3 ;  /* 0x0000a003ff0075a7 */ /* 0x000e640008001005 */
[----:B-1----:R-:W-:Y:S05]  /*2950*/  @P0 BRA `(.L_x_45) ;  /* 0x0000000000080947 */ /* 0x002fea0003800000 */
[----:B------:R-:W1:Y:S02]  /*2960*/  SYNCS.PHASECHK.TRANS64.TRYWAIT P0, [UR5+0xa0], R3 ;  /* 0x0000a003ff0075a7 */ /* 0x000e640008001105 */
[----:B-1----:R-:W-:Y:S05]  /*2970*/  @!P0 BRA `(.L_x_46) ;  /* 0x0000005400e08947 */ /* 0x002fea0003800000 */
.L_x_45:
[----:B------:R-:W-:-:S04]  /*2980*/  UIADD3 UR4, UPT, UPT, UR6, 0x1, URZ ;  /* 0x0000000106047890 */ /* 0x000fc8000fffe0ff */
[----:B------:R-:W-:-:S04]  /*2990*/  UISETP.NE.AND UP0, UPT, UR4, 0x2, UPT ;  /* 0x000000020400788c */ /* 0x000fc8000bf05270 */
[----:B------:R-:W-:Y:S02]  /*29a0*/  USEL UR7, URZ, 0x1, UP0 ;  /* 0x00000001ff077887 */ /* 0x000fe40008000000 */
[----:B------:R-:W-:-:S04]  /*29b0*/  USEL UR4, UR4, URZ, UP0 ;  /* 0x000000ff04047287 */ /* 0x000fc80008000000 */
[----:B------:R-:W-:Y:S01]  /*29c0*/  ULEA UR4, UR4, UR37, 0x3 ;  /* 0x0000002504047291 */ /* 0x000fe2000f8e18ff */
[----:B-1----:R-:W-:-:S04]  /*29d0*/  LOP3.LUT R3, R12, UR7, RZ, 0x3c, !PT ;  /* 0x000000070c037c12 */ /* 0x002fc8000f8e3cff */
[----:B------:R-:W-:-:S04]  /*29e0*/  SHF.L.U32 R0, R3, 0x1f, RZ ;  /* 0x0000001f03007819 */ /* 0x000fc800000006ff */
[----:B------:R-:W1:Y:S02]  /*29f0*/  SYNCS.PHASECHK.TRANS64 P0, [UR4+0xa0], R0 ;  /* 0x0000a000ff0075a7 */ /* 0x000e640008001004 */
[----:B-1----:R-:W-:Y:S05]  /*2a00*/  @P0 EXIT ;  /* 0x000000000000094d */ /* 0x002fea0003800000 */
[----:B------:R-:W-:Y:S02]  /*2a10*/  SHF.L.U32 R3, R3, 0x1f, RZ ;  /* 0x0000001f03037819 */ /* 0x000fe400000006ff */
[----:B------:R-:W-:-:S07]  /*2a20*/  MOV R0, UR4 ;  /* 0x0000000400007c02 */ /* 0x000fce0008000f00 */
.L_x_47:
[----:B-1----:R1:W2:Y:S02]  /*2a30*/  SYNCS.PHASECHK.TRANS64.TRYWAIT P0, [R0+URZ+0xa0], R3 ;  /* 0x0000a003000075a7 */ /* 0x0022a400080011ff */
[----:B--2---:R-:W-:Y:S05]  /*2a40*/  @!P0 NANOSLEEP.SYNCS 0x989680 ;  /* 0x009896800000895d */ /* 0x004fea0003900000 */
[----:B------:R-:W2:Y:S02]  /*2a50*/  @!P0 SYNCS.PHASECHK.TRANS64 P0, [R0+URZ+0xa0], R3 ;  /* 0x0000a003000085a7 */ /* 0x000ea400080010ff */
[----:B--2---:R-:W-:Y:S05]  /*2a60*/  @P0 EXIT ;  /* 0x000000000000094d */ /* 0x004fea0003800000 */
[----:B------:R-:W-:Y:S05]  /*2a70*/  BRA `(.L_x_47) ;  /* 0xfffffffc00ec7947 */ /* 0x000fea000383ffff */
.L_x_40:
[----:B------:R-:W-:-:S09]  /*2a80*/  UISETP.NE.AND UP1, UPT, UR8, URZ, UPT ;  /* 0x000000ff0800728c */ /* 0x000fd2000bf25270 */
[----:B------:R-:W-:Y:S05]  /*2a90*/  BRA.U UP1, `(.L_x_48) ;  /* 0x0000000d01947547 */ /* 0x000fea000b800000 */
[----:B------:R-:W-:Y:S01]  /*2aa0*/  UMOV UR4, 0x40 ;  /* 0x0000004000047882 */ /* 0x000fe20000000000 */
[----:B------:R-:W-:Y:S01]  /*2ab0*/  NOP ;  /* 0x0000000000007918 */ /* 0x000fe20000000000 */
[----:B------:R-:W-:Y:S01]  /*2ac0*/  ULEA UR4, UR37, UR4, 0x18 ;  /* 0x0000000425047291 */ /* 0x000fe2000f8ec0ff */
[----:B------:R-:W-:Y:S02]  /*2ad0*/  UMOV UR5, 0x400 ;  /* 0x0000040000057882 */ /* 0x000fe40000000000 */
[----:B------:R-:W-:-:S06]  /*2ae0*/  ULEA UR37, UR37, UR5, 0x18 ;  /* 0x0000000525257291 */ /* 0x000fcc000f8ec0ff */
[----:B------:R-:W1:Y:S02]  /*2af0*/  LDS.U8 R0, [UR4+0x1c] ;  /* 0x00001c04ff007984 */ /* 0x000e640008000000 */
[----:B-1----:R-:W-:-:S13]  /*2b00*/  ISETP.NE.AND P0, PT, R0, RZ, PT ;  /* 0x000000ff0000720c */ /* 0x002fda0003f05270 */
[----:B------:R-:W-:Y:S05]  /*2b10*/  @P0 BRA `(.L_x_49) ;  /* 0x0000000000580947 */ /* 0x000fea0003800000 */
[----:B------:R-:W-:-:S13]  /*2b20*/  ELECT P0, URZ, PT ;  /* 0x0000000000ff782f */ /* 0x000fda0003800000 */
[----:B------:R-:W-:Y:S05]  /*2b30*/  @!P0 BRA `(.L_x_50) ;  /* 0x0000000000608947 */ /* 0x000fea0003800000 */
[----:B------:R-:W-:Y:S01]  /*2b40*/  UMOV UR5, 0x10 ;  /* 0x0000001000057882 */ /* 0x000fe20000000000 */
[----:B------:R-:W-:Y:S01]  /*2b50*/  HFMA2 R0, -RZ, RZ, 0, 5.9604644775390625e-08 ;  /* 0x00000001ff007431 */ /* 0x000fe200000001ff */
[----:B------:R-:W-:-:S03]  /*2b60*/  MOV R2, 0xffff ;  /* 0x0000ffff00027802 */ /* 0x000fc60000000f00 */
[----:B------:R-:W-:Y:S04]  /*2b70*/  DEPBAR.LE SB1, 0x36 ;  /* 0x00009d800000791a */ /* 0x000fe80000000000 */
[----:B------:R-:W1:Y:S02]  /*2b80*/  UTCATOMSWS.FIND_AND_SET.ALIGN UP0, UR5, UR5 ;  /* 0x00000005000575e3 */ /* 0x000e640008000800 */
[----:B-1----:R-:W-:Y:S01]  /*2b90*/  MOV R3, UR5 ;  /* 0x0000000500037c02 */ /* 0x002fe20008000f00 */
[----:B------:R-:W-:Y:S06]  /*2ba0*/  BRA.U UP0, `(.L_x_51) ;  /* 0x0000000100187547 */ /* 0x000fec000b800000 */
.L_x_52:
[----:B------:R-:W-:Y:S05]  /*2bb0*/  NANOSLEEP 0x64 ;  /* 0x000000640000795d */ /* 0x000fea0003800000 */
[----:B------:R-:W-:-:S05]  /*2bc0*/  UMOV UR5, 0x10 ;  /* 0x0000001000057882 */ /* 0x000fca0000000000 */
[----:B------:R-:W-:Y:S04]  /*2bd0*/  DEPBAR.LE SB1, 0x36 ;  /* 0x00009d800000791a */ /* 0x000fe80000000000 */
[----:B------:R-:W1:Y:S02]  /*2be0*/  UTCATOMSWS.FIND_AND_SET.ALIGN UP0, UR5, UR5 ;  /* 0x00000005000575e3 */ /* 0x000e640008000800 */
[----:B-1----:R-:W-:Y:S01]  /*2bf0*/  MOV R3, UR5 ;  /* 0x0000000500037c02 */ /* 0x002fe20008000f00 */
[----:B------:R-:W-:Y:S05]  /*2c00*/  BRA.U !UP0, `(.L_x_52) ;  /* 0xfffffffd08e87547 */ /* 0x000fea000b83ffff */
.L_x_51:
[-C--:B------:R-:W-:Y:S02]  /*2c10*/  SHF.L.U32 R2, R2, R3.reuse, RZ ;  /* 0x0000000302027219 */ /* 0x080fe400000006ff */
[----:B------:R-:W-:Y:S01]  /*2c20*/  SHF.L.U32 R0, R0, R3, RZ ;  /* 0x0000000300007219 */ /* 0x000fe200000006ff */
[----:B------:R-:W-:Y:S02]  /*2c30*/  IMAD.SHL.U32 R3, R3, 0x20, RZ ;  /* 0x0000002003037824 */ /* 0x000fe400078e00ff */
[----:B------:R1:W-:Y:S04]  /*2c40*/  ATOMS.OR RZ, [UR4+0x14], R2 ;  /* 0x00001402ffff798c */ /* 0x0003e8000b000004 */
[----:B------:R1:W-:Y:S04]  /*2c50*/  ATOMS.OR RZ, [UR4+0x18], R0 ;  /* 0x00001800ffff798c */ /* 0x0003e8000b000004 */
[----:B------:R1:W-:Y:S01]  /*2c60*/  STS [UR37+0x140], R3 ;  /* 0x00014003ff007988 */ /* 0x0003e20008000825 */
[----:B------:R-:W-:Y:S05]  /*2c70*/  BRA `(.L_x_50) ;  /* 0x0000000000107947 */ /* 0x000fea0003800000 */
.L_x_49:
[----:B------:R-:W-:Y:S02]  /*2c80*/  MOV R0, 0xffffffff ;  /* 0xffffffff00007802 */ /* 0x000fe40000000f00 */
[----:B------:R-:W-:-:S03]  /*2c90*/  MOV R2, 0x2cc0 ;  /* 0x00002cc000027802 */ /* 0x000fc60000000f00 */
[----:B------:R1:W-:Y:S04]  /*2ca0*/  STS [UR37+0x140], R0 ;  /* 0x00014000ff007988 */ /* 0x0003e80008000825 */
[----:B-1-3-5:R-:W-:Y:S05]  /*2cb0*/  CALL.REL.NOINC `($__internal_1_$__cuda_sm10x_tcgen05_guardrail_trap_phase_invalid_during_alloc) ;  /* 0x0000005c00287944 */ /* 0x02afea0003c00000 */
.L_x_50:
[----:B------:R-:W-:Y:S05]  /*2cc0*/  WARPSYNC.ALL ;  /* 0x0000000000007948 */ /* 0x000fea0003800000 */
[----:B------:R-:W2:Y:S01]  /*2cd0*/  S2UR UR6, SR_CgaCtaId ;  /* 0x00000000000679c3 */ /* 0x000ea20000008800 */
[----:B------:R-:W-:Y:S01]  /*2ce0*/  UMOV UR4, 0x400 ;  /* 0x0000040000047882 */ /* 0x000fe20000000000 */
[----:B------:R-:W-:-:S06]  /*2cf0*/  NOP ;  /* 0x0000000000007918 */ /* 0x000fcc0000000000 */
[----:B------:R-:W-:Y:S06]  /*2d00*/  BAR.ARV 0x6, 0xa0 ;  /* 0x0182800000007b1d */ /* 0x000fec0000002000 */
[----:B------:R-:W4:Y:S01]  /*2d10*/  LDCU UR7, c[0x0][0x38c] ;  /* 0x00007180ff0777ac */ /* 0x000f220008000800 */
[----:B------:R-:W-:Y:S01]  /*2d20*/  IMAD.MOV.U32 R11, RZ, RZ, 0x1 ;  /* 0x00000001ff0b7424 */ /* 0x000fe200078e00ff */
[----:B------:R-:W-:Y:S01]  /*2d30*/  CS2R R8, SRZ ;  /* 0x0000000000087805 */ /* 0x000fe2000001ff00 */
[----:B------:R-:W-:Y:S01]  /*2d40*/  IMAD.MOV.U32 R10, RZ, RZ, RZ ;  /* 0x000000ffff0a7224 */ /* 0x000fe200078e00ff */
[----:B------:R-:W-:Y:S01]  /*2d50*/  UMOV UR18, URZ ;  /* 0x000000ff00127c82 */ /* 0x000fe20008000000 */
[----:B------:R-:W-:Y:S01]  /*2d60*/  UMOV UR17, URZ ;  /* 0x000000ff00117c82 */ /* 0x000fe20008000000 */
[----:B------:R-:W-:Y:S01]  /*2d70*/  UMOV UR22, 0x0 ;  /* 0x0000000000167882 */ /* 0x000fe20000000000 */
[----:B------:R-:W-:Y:S01]  /*2d80*/  UMOV UR23, 0x4200490 ;  /* 0x0420049000177882 */ /* 0x000fe20000000000 */
[----:B------:R-:W-:Y:S01]  /*2d90*/  UMOV UR20, 0x0 ;  /* 0x0000000000147882 */ /* 0x000fe20000000000 */
[----:B------:R-:W-:Y:S01]  /*2da0*/  UMOV UR21, 0x4200490 ;  /* 0x0420049000157882 */ /* 0x000fe20000000000 */
[----:B--2---:R-:W-:Y:S01]  /*2db0*/  ULEA UR6, UR6, UR4, 0x18 ;  /* 0x0000000406067291 */ /* 0x004fe2000f8ec0ff */
[----:B------:R-:W2:Y:S03]  /*2dc0*/  LDCU UR4, c[0x0][0x38c] ;  /* 0x00007180ff0477ac */ /* 0x000ea60008000800 */
[----:B------:R-:W-:-:S02]  /*2dd0*/  UIADD3 UR11, UPT, UPT, UR6, 0x4400, URZ ;  /* 0x00004400060b7890 */ /* 0x000fc4000fffe0ff */
[----:B----4-:R-:W-:-:S03]  /*2de0*/  UIADD3 UR7, UPT, UPT, UR7, 0x1f, URZ ;  /* 0x0000001f07077890 */ /* 0x010fc6000fffe0ff */
[----:B-1----:R-:W1:Y:S01]  /*2df0*/  LDS R0, [UR6+0x140] ;  /* 0x00014006ff007984 */ /* 0x002e620008000800 */
[----:B------:R-:W-:Y:S02]  /*2e00*/  UIADD3 UR12, UPT, UPT, UR6, 0x8400, URZ ;  /* 0x00008400060c7890 */ /* 0x000fe4000fffe0ff */
[----:B------:R-:W-:Y:S02]  /*2e10*/  USHF.R.S32.HI UR5, URZ, 0x1f, UR7 ;  /* 0x0000001fff057899 */ /* 0x000fe40008011407 */
[----:B------:R-:W-:Y:S02]  /*2e20*/  USHF.R.U32.HI UR11, URZ, 0x4, UR11 ;  /* 0x00000004ff0b7899 */ /* 0x000fe4000801160b */
[----:B------:R-:W-:Y:S02]  /*2e30*/  ULEA.HI UR5, UR5, UR7, URZ, 0x5 ;  /* 0x0000000705057291 */ /* 0x000fe4000f8f28ff */
[----:B------:R-:W-:Y:S02]  /*2e40*/  USHF.R.U32.HI UR12, URZ, 0x4, UR12 ;  /* 0x00000004ff0c7899 */ /* 0x000fe4000801160c */
[----:B------:R-:W-:-:S02]  /*2e50*/  USHF.R.S32.HI UR5, URZ, 0x5, UR5 ;  /* 0x00000005ff057899 */ /* 0x000fc40008011405 */
[----:B------:R-:W-:Y:S02]  /*2e60*/  ULOP3.LUT UR11, UR11, 0x3fff, URZ, 0xc0, !UPT ;  /* 0x00003fff0b0b7892 */ /* 0x000fe4000f8ec0ff */
[----:B------:R-:W-:Y:S02]  /*2e70*/  UISETP.LT.AND UP0, UPT, UR5, 0x1, UPT ;  /* 0x000000010500788c */ /* 0x000fe4000bf01270 */
[----:B------:R-:W-:Y:S02]  /*2e80*/  ULOP3.LUT UR12, UR12, 0x3fff, URZ, 0xc0, !UPT ;  /* 0x00003fff0c0c7892 */ /* 0x000fe4000f8ec0ff */
[----:B------:R-:W-:Y:S02]  /*2e90*/  USEL UR10, UR5, 0x1, !UP0 ;  /* 0x00000001050a7887 */ /* 0x000fe4000c000000 */
[----:B------:R-:W-:Y:S02]  /*2ea0*/  ULOP3.LUT UR11, UR11, 0x10000, URZ, 0xfc, !UPT ;  /* 0x000100000b0b7892 */ /* 0x000fe4000f8efcff */
[----:B------:R-:W-:-:S02]  /*2eb0*/  ULOP3.LUT UR12, UR12, 0x10000, URZ, 0xfc, !UPT ;  /* 0x000100000c0c7892 */ /* 0x000fc4000f8efcff */
[----:B------:R-:W-:Y:S02]  /*2ec0*/  UIADD3 UR10, UPT, UPT, -UR10, URZ, URZ ;  /* 0x000000ff0a0a7290 */ /* 0x000fe4000fffe1ff */
[----:B--2---:R-:W-:Y:S01]  /*2ed0*/  UISETP.GE.AND UP3, UPT, UR4, 0x1, UPT ;  /* 0x000000010400788c */ /* 0x004fe2000bf66270 */
[----:B-1----:R-:W-:-:S15]  /*2ee0*/  R2UR UR19, R0 ;  /* 0x00000000001372ca */ /* 0x002fde00000e0000 */
.L_x_59:
[----:B------:R-:W-:Y:S02]  /*2ef0*/  LEA R0, R10, UR6, 0x3 ;  /* 0x000000060a007c11 */ /* 0x000fe4000f8e18ff */
[----:B------:R-:W-:Y:S02]  /*2f00*/  SHF.L.U32 R5, R9, 0x1f, RZ ;  /* 0x0000001f09057819 */ /* 0x000fe400000006ff */
[----:B------:R-:W-:Y:S01]  /*2f10*/  PLOP3.LUT P0, PT, PT, PT, UP3, 0x80, 0x8 ;  /* 0x000000000008781c */ /* 0x000fe20003f0f038 */
[----:B------:R-:W-:Y:S01]  /*2f20*/  VIADD R3, R0, 0xa0 ;  /* 0x000000a000037836 */ /* 0x000fe20000000000 */
[----:B-1----:R-:W1:Y:S02]  /*2f30*/  SYNCS.PHASECHK.TRANS64.TRYWAIT P1, [R0+URZ+0x90], R5 ;  /* 0x00009005000075a7 */ /* 0x002e6400080211ff */
[----:B-1--4-:R-:W-:Y:S09]  /*2f40*/  @!P1 BRA `(.L_x_53) ;  /* 0x0000005000849947 */ /* 0x012ff20003800000 */
.L_x_146:
[----:B------:R-:W-:Y:S01]  /*2f50*/  LEA R4, R10, UR6, 0x4 ;  /* 0x000000060a047c11 */ /* 0x000fe2000f8e20ff */
[----:B------:R-:W-:Y:S01]  /*2f60*/  @UP3 ULEA UR4, UR17, UR6, 0x3 ;  /* 0x0000000611043291 */ /* 0x000fe2000f8e18ff */
[----:B------:R-:W-:Y:S01]  /*2f70*/  PLOP3.LUT P2, PT, PT, PT, PT, 0x80, 0x8 ;  /* 0x000000000008781c */ /* 0x000fe20003f4f070 */
[----:B------:R-:W-:Y:S01]  /*2f80*/  ULEA UR8, UR18, UR6, 0x3 ;  /* 0x0000000612087291 */ /* 0x000fe2000f8e18ff */
[----:B------:R-:W-:Y:S02]  /*2f90*/  PRMT R3, RZ, 0x654, R3 ;  /* 0x00000654ff037816 */ /* 0x000fe40000000003 */
[----:B-1----:R-:W1:Y:S01]  /*2fa0*/  LDS.128 R4, [R4+0x120] ;  /* 0x0001200004047984 */ /* 0x002e620000000c00 */
[----:B------:R-:W-:Y:S02]  /*2fb0*/  @P0 SHF.L.U32 R2, R8, 0x1f, RZ ;  /* 0x0000001f08020819 */ /* 0x000fe400000006ff */
[----:B------:R-:W-:Y:S01]  /*2fc0*/  SHF.L.U32 R0, R11, 0x1f, RZ ;  /* 0x0000001f0b007819 */ /* 0x000fe200000006ff */
[----:B------:R-:W-:Y:S01]  /*2fd0*/  @!PT LDS RZ, [RZ] ;  /* 0x00000000fffff984 */ /* 0x000fe20000000800 */
[----:B------:R-:W-:Y:S01]  /*2fe0*/  @!PT LDS RZ, [RZ] ;  /* 0x00000000fffff984 */ /* 0x000fe20000000800 */
[----:B------:R-:W-:Y:S01]  /*2ff0*/  @!PT LDS RZ, [RZ] ;  /* 0x00000000fffff984 */ /* 0x000fe20000000800 */
[----:B------:R-:W-:Y:S01]  /*3000*/  @!PT LDS RZ, [RZ] ;  /* 0x00000000fffff984 */ /* 0x000fe20000000800 */
[----:B------:R2:W-:Y:S06]  /*3010*/  MEMBAR.ALL.CTA ;  /* 0x0000000000007992 */ /* 0x0005ec0000008000 */
[----:B--2---:R-:W2:Y:S02]  /*3020*/  FENCE.VIEW.ASYNC.S ;  /* 0x00000000000073c6 */ /* 0x004ea40000000000 */
[----:B--2---:R2:W-:Y:S01]  /*3030*/  SYNCS.ARRIVE.TRANS64.RED.A1T0 RZ, [R3+URZ], RZ ;  /* 0x000000ff03ff79a7 */ /* 0x0045e200081004ff */
[----:B------:R2:W4:Y:S01]  /*3040*/  @P0 SYNCS.PHASECHK.TRANS64.TRYWAIT P2, [UR4], R2 ;  /* 0x00000002ff0005a7 */ /* 0x0005220008041104 */
[----:B------:R-:W-:Y:S01]  /*3050*/  ULEA.HI UR4, UR18, UR18, URZ, 0x1 ;  /* 0x0000001212047291 */ /* 0x000fe2000f8f08ff */
[----:B-1----:R-:W-:-:S03]  /*3060*/  LOP3.LUT P1, RZ, R6, 0x1, RZ, 0xc0, !PT ;  /* 0x0000000106ff7812 */ /* 0x002fc6000782c0ff */
[----:B------:R-:W-:Y:S02]  /*3070*/  USHF.L.U32 UR9, UR4, 0x6, URZ ;  /* 0x0000000604097899 */ /* 0x000fe400080006ff */
[----:B------:R-:W-:Y:S02]  /*3080*/  ULOP3.LUT UR4, UR4, 0xffe, URZ, 0xc0, !UPT ;  /* 0x00000ffe04047892 */ /* 0x000fe4000f8ec0ff */
[----:B------:R-:W-:Y:S02]  /*3090*/  ULOP3.LUT UR9, UR9, 0xffffff80, URZ, 0xc0, !UPT ;  /* 0xffffff8009097892 */ /* 0x000fe4000f8ec0ff */
[----:B------:R-:W-:Y:S02]  /*30a0*/  UIADD3 UR4, UPT, UPT, -UR4, UR18, URZ ;  /* 0x0000001204047290 */ /* 0x000fe4000fffe1ff */
[----:B------:R-:W-:Y:S01]  /*30b0*/  UIADD3 UR9, UPT, UPT, UR19, UR9, URZ ;  /* 0x0000000913097290 */ /* 0x000fe2000fffe0ff */
[----:B------:R-:W1:Y:S03]  /*30c0*/  SYNCS.PHASECHK.TRANS64.TRYWAIT P0, [UR8+0xd0], R0 ;  /* 0x0000d000ff0075a7 */ /* 0x000e660008001108 */
[----:B------:R-:W-:Y:S01]  /*30d0*/  ULEA UR9, UR4, UR9, 0x14 ;  /* 0x0000000904097291 */ /* 0x000fe2000f8ea0ff */
[----:B-12-4-:R-:W-:Y:S11]  /*30e0*/  @!P0 BRA `(.L_x_54) ;  /* 0x0000005000308947 */ /* 0x016ff60003800000 */
.L_x_148:
[----:B------:R-:W-:Y:S01]  /*30f0*/  IADD3 R10, PT, PT, R10, 0x1, RZ ;  /* 0x000000010a0a7810 */ /* 0x000fe20007ffe0ff */
[----:B------:R-:W-:Y:S06]  /*3100*/  BRA.U !UP3, `(.L_x_55) ;  /* 0x000000010b987547 */ /* 0x000fec000b800000 */
[----:B------:R-:W-:Y:S01]  /*3110*/  UPLOP3.LUT UP4, UPT, UPT, UPT, UPT, 0x40, 0x4 ;  /* 0x000000000004789c */ /* 0x000fe20003f8e870 */
[----:B------:R-:W-:Y:S01]  /*3120*/  UMOV UR16, UR10 ;  /* 0x0000000a00107c82 */ /* 0x000fe20008000000 */
[----:B------:R-:W-:Y:S01]  /*3130*/  UMOV UR15, UR5 ;  /* 0x00000005000f7c82 */ /* 0x000fe20008000000 */
[----:B------:R-:W-:-:S08]  /*3140*/  UMOV UR14, UR17 ;  /* 0x00000011000e7c82 */ /* 0x000fd00008000000 */
.L_x_58:
[----:B------:R-:W-:Y:S02]  /*3150*/  UIADD3 UR16, UPT, UPT, UR16, 0x1, URZ ;  /* 0x0000000110107890 */ /* 0x000fe4000fffe0ff */
[----:B--2---:R-:W-:Y:S02]  /*3160*/  ULEA UR7, UR14, UR6, 0x3 ;  /* 0x000000060e077291 */ /* 0x004fe4000f8e18ff */
[----:B------:R-:W-:Y:S01]  /*3170*/  UISETP.NE.AND UP0, UPT, UR16, URZ, UPT ;  /* 0x000000ff1000728c */ /* 0x000fe2000bf05270 */
[----:B----4-:R-:W-:Y:S10]  /*3180*/  @P2 BRA `(.L_x_56) ;  /* 0x00000000000c2947 */ /* 0x010ff40003800000 */
[----:B-1----:R-:W-:Y:S04]  /*3190*/  SHF.L.U32 R3, R8, 0x1f, RZ ;  /* 0x0000001f08037819 */ /* 0x002fe800000006ff */
[----:B------:R-:W1:Y:S02]  /*31a0*/  SYNCS.PHASECHK.TRANS64.TRYWAIT P0, [UR7], R3 ;  /* 0x00000003ff0075a7 */ /* 0x000e640008001107 */
[----:B-1----:R-:W-:Y:S05]  /*31b0*/  @!P0 BRA `(.L_x_57) ;  /* 0x0000005000148947 */ /* 0x002fea0003800000 */
.L_x_56:
[----:B------:R-:W-:Y:S01]  /*31c0*/  UISETP.NE.AND UP1, UPT, UR15, 0x1, UPT ;  /* 0x000000010f00788c */ /* 0x000fe2000bf25270 */
[----:B------:R-:W-:Y:S01]  /*31d0*/  PLOP3.LUT P2, PT, PT, PT, PT, 0x80, 0x8 ;  /* 0x000000000008781c */ /* 0x000fe20003f4f070 */
[----:B------:R-:W-:Y:S02]  /*31e0*/  UIADD3 UR17, UPT, UPT, UR14, 0x1, URZ ;  /* 0x000000010e117890 */ /* 0x000fe4000fffe0ff */
[----:B------:R-:W-:Y:S02]  /*31f0*/  ULEA UR24, UR14, UR12, 0x9 ;  /* 0x0000000c0e187291 */ /* 0x000fe4000f8e48ff */
[----:B------:R-:W-:Y:S01]  /*3200*/  UISETP.NE.AND UP2, UPT, UR17, 0x4, UPT ;  /* 0x000000041100788c */ /* 0x000fe2000bf45270 */
[----:B------:R-:W-:Y:S01]  /*3210*/  PLOP3.LUT P0, PT, PT, PT, UP1, 0x80, 0x8 ;  /* 0x000000000008781c */ /* 0x000fe20003f0f018 */
[----:B------:R-:W-:Y:S02]  /*3220*/  ULEA UR26, UR14, UR11, 0x8 ;  /* 0x0000000b0e1a7291 */ /* 0x000fe4000f8e40ff */
[----:B------:R-:W-:Y:S02]  /*3230*/  USEL UR13, URZ, 0x1, UP2 ;  /* 0x00000001ff0d7887 */ /* 0x000fe40009000000 */
[----:B------:R-:W-:Y:S02]  /*3240*/  USEL UR17, UR17, URZ, UP2 ;  /* 0x000000ff11117287 */ /* 0x000fe40009000000 */
[----:B------:R-:W-:Y:S02]  /*3250*/  UIADD3 UR30, UPT, UPT, UR24, 0x2, URZ ;  /* 0x00000002181e7890 */ /* 0x000fe4000fffe0ff */
[----:B------:R-:W-:Y:S01]  /*3260*/  @UP1 ULEA UR4, UR17, UR6, 0x3 ;  /* 0x0000000611041291 */ /* 0x000fe2000f8e18ff */
[----:B------:R-:W-:Y:S01]  /*3270*/  LOP3.LUT R8, R8, UR13, RZ, 0x3c, !PT ;  /* 0x0000000d08087c12 */ /* 0x000fe2000f8e3cff */
[----:B------:R-:W-:Y:S02]  /*3280*/  UIADD3 UR28, UPT, UPT, UR26, 0x2, URZ ;  /* 0x000000021a1c7890 */ /* 0x000fe4000fffe0ff */
[----:B------:R-:W-:Y:S01]  /*3290*/  UIADD3 UR7, UPT, UPT, UR7, 0x20, URZ ;  /* 0x0000002007077890 */ /* 0x000fe2000fffe0ff */
[----:B-1----:R-:W-:Y:S01]  /*32a0*/  @P0 SHF.L.U32 R0, R8, 0x1f, RZ ;  /* 0x0000001f08000819 */ /* 0x002fe200000006ff */
[----:B------:R-:W-:Y:S01]  /*32b0*/  UMOV UR25, 0x80004020 ;  /* 0x8000402000197882 */ /* 0x000fe20000000000 */
[----:B------:R-:W-:Y:S01]  /*32c0*/  UMOV UR27, 0x80004020 ;  /* 0x80004020001b7882 */ /* 0x000fe20000000000 */
[----:B------:R-:W-:Y:S01]  /*32d0*/  UMOV UR31, 0x80004020 ;  /* 0x80004020001f7882 */ /* 0x000fe20000000000 */
[----:B------:R2:W4:Y:S01]  /*32e0*/  @P0 SYNCS.PHASECHK.TRANS64.TRYWAIT P2, [UR4], R0 ;  /* 0x00000000ff0005a7 */ /* 0x0005220008041104 */
[----:B------:R-:W-:Y:S01]  /*32f0*/  UIADD3 UR15, UPT, UPT, UR15, -0x1, URZ ;  /* 0xffffffff0f0f7890 */ /* 0x000fe2000fffe0ff */
[----:B------:R2:W-:Y:S01]  /*3300*/  UTCHMMA gdesc[UR26], gdesc[UR24], tmem[UR9], tmem[UR22], idesc[UR23], UP4 ;  /* 0x00ff16181a0075ea */ /* 0x0005e2000a000009 */
[----:B------:R-:W-:Y:S01]  /*3310*/  UPLOP3.LUT UP4, UPT, UPT, UPT, UPT, 0x80, 0x8 ;  /* 0x000000000008789c */ /* 0x000fe20003f8f070 */
[----:B------:R-:W-:Y:S01]  /*3320*/  UMOV UR29, 0x80004020 ;  /* 0x80004020001d7882 */ /* 0x000fe20000000000 */
[----:B------:R-:W-:Y:S01]  /*3330*/  UMOV UR14, UR17 ;  /* 0x00000011000e7c82 */ /* 0x000fe20008000000 */
[----:B------:R2:W-:Y:S01]  /*3340*/  UTCHMMA gdesc[UR28], gdesc[UR30], tmem[UR9], tmem[UR20], idesc[UR21], UPT ;  /* 0x00ff141e1c0075ea */ /* 0x0005e2000b800009 */
[----:B------:R2:W-:Y:S01]  /*3350*/  UTCBAR [UR7], URZ ;  /* 0x000000ff070073e9 */ /* 0x0005e200080000ff */
[----:B------:R-:W-:Y:S06]  /*3360*/  BRA.U UP0, `(.L_x_58) ;  /* 0xfffffffd00787547 */ /* 0x000fec000b83ffff */
.L_x_55:
[----:B------:R-:W-:Y:S01]  /*3370*/  UIADD3 UR18, UPT, UPT, UR18, 0x1, URZ ;  /* 0x0000000112127890 */ /* 0x000fe2000fffe0ff */
[C---:B------:R-:W-:Y:S01]  /*3380*/  ISETP.NE.AND P0, PT, R10.reuse, 0x2, PT ;  /* 0x000000020a00780c */ /* 0x040fe20003f05270 */
[----:B------:R-:W-:Y:S02]  /*3390*/  UIADD3 UR8, UPT, UPT, UR8, 0xb0, URZ ;  /* 0x000000b008087890 */ /* 0x000fe4000fffe0ff */
[----:B------:R-:W-:Y:S01]  /*33a0*/  UISETP.NE.AND UP0, UPT, UR18, 0x4, UPT ;  /* 0x000000041200788c */ /* 0x000fe2000bf05270 */
[----:B-12---:R-:W-:Y:S02]  /*33b0*/  SEL R0, RZ, 0x1, P0 ;  /* 0x00000001ff007807 */ /* 0x006fe40000000000 */
[----:B------:R-:W-:Y:S01]  /*33c0*/  SEL R10, R10, RZ, P0 ;  /* 0x000000ff0a0a7207 */ /* 0x000fe20000000000 */
[----:B------:R-:W-:Y:S01]  /*33d0*/  USEL UR4, URZ, 0x1, UP0 ;  /* 0x00000001ff047887 */ /* 0x000fe20008000000 */
[----:B------:R-:W-:Y:S01]  /*33e0*/  LOP3.LUT R9, R9, R0, RZ, 0x3c, !PT ;  /* 0x0000000009097212 */ /* 0x000fe200078e3cff */
[----:B------:R-:W-:Y:S01]  /*33f0*/  USEL UR18, UR18, URZ, UP0 ;  /* 0x000000ff12127287 */ /* 0x000fe20008000000 */
[----:B------:R1:W-:Y:S03]  /*3400*/  UTCBAR [UR8], URZ ;  /* 0x000000ff080073e9 */ /* 0x0003e600080000ff */
[----:B------:R-:W-:Y:S01]  /*3410*/  LOP3.LUT R11, R11, UR4, RZ, 0x3c, !PT ;  /* 0x000000040b0b7c12 */ /* 0x000fe2000f8e3cff */
[----:B------:R-:W-:Y:S07]  /*3420*/  @P1 BRA `(.L_x_59) ;  /* 0xfffffff800b01947 */ /* 0x000fee000383ffff */
[----:B------:R-:W2:Y:S01]  /*3430*/  S2UR UR4, SR_CgaCtaId ;  /* 0x00000000000479c3 */ /* 0x000ea20000008800 */
[----:B------:R-:W-:Y:S01]  /*3440*/  ELECT P0, URZ, PT ;  /* 0x0000000000ff782f */ /* 0x000fe20003800000 */
[----:B------:R-:W-:Y:S01]  /*3450*/  IMAD.MOV.U32 R0, RZ, RZ, 0x1 ;  /* 0x00000001ff007424 */ /* 0x000fe200078e00ff */
[----:B------:R-:W-:Y:S01]  /*3460*/  UIADD3 UR6, UPT, UPT, UR6, 0xd0, URZ ;  /* 0x000000d006067890 */ /* 0x000fe2000fffe0ff */
[----:B------:R-:W-:Y:S01]  /*3470*/  SHF.L.U32 R3, R11, 0x1f, RZ ;  /* 0x0000001f0b037819 */ /* 0x000fe200000006ff */
[----:B------:R-:W-:-:S03]  /*3480*/  UMOV UR5, 0x40 ;  /* 0x0000004000057882 */ /* 0x000fc60000000000 */
[----:B------:R-:W-:Y:S01]  /*3490*/  UVIRTCOUNT.DEALLOC.SMPOOL 0x80 ;  /* 0x000000800000784c */ /* 0x000fe20000000000 */
[----:B--2---:R-:W-:Y:S02]  /*34a0*/  ULEA UR4, UR4, UR5, 0x18 ;  /* 0x0000000504047291 */ /* 0x004fe4000f8ec0ff */
[----:B------:R-:W-:-:S07]  /*34b0*/  ULEA UR5, UR18, UR6, 0x3 ;  /* 0x0000000612057291 */ /* 0x000fce000f8e18ff */
[----:B------:R2:W-:Y:S02]  /*34c0*/  @P0 STS.U8 [UR4+0x1c], R0 ;  /* 0x00001c00ff000988 */ /* 0x0005e40008000004 */
[----:B------:R-:W3:Y:S02]  /*34d0*/  SYNCS.PHASECHK.TRANS64.TRYWAIT P0, [UR5], R3 ;  /* 0x00000003ff0075a7 */ /* 0x000ee40008001105 */
[----:B--23--:R-:W-:Y:S05]  /*34e0*/  @!P0 BRA `(.L_x_60) ;  /* 0x0000004c00608947 */ /* 0x00cfea0003800000 */
.L_x_151:
[----:B------:R-:W-:-:S04]  /*34f0*/  UIADD3 UR7, UPT, UPT, UR18, 0x1, URZ ;  /* 0x0000000112077890 */ /* 0x000fc8000fffe0ff */
[----:B------:R-:W-:-:S04]  /*3500*/  UISETP.NE.AND UP0, UPT, UR7, 0x4, UPT ;  /* 0x000000040700788c */ /* 0x000fc8000bf05270 */
[----:B-1----:R-:W-:Y:S02]  /*3510*/  USEL UR8, URZ, 0x1, UP0 ;  /* 0x00000001ff087887 */ /* 0x002fe40008000000 */
[----:B------:R-:W-:-:S04]  /*3520*/  USEL UR7, UR7, URZ, UP0 ;  /* 0x000000ff07077287 */ /* 0x000fc80008000000 */
[----:B------:R-:W-:Y:S01]  /*3530*/  ULEA UR5, UR7, UR6, 0x3 ;  /* 0x0000000607057291 */ /* 0x000fe2000f8e18ff */
[----:B------:R-:W-:-:S04]  /*3540*/  LOP3.LUT R2, R11, UR8, RZ, 0x3c, !PT ;  /* 0x000000080b027c12 */ /* 0x000fc8000f8e3cff */
[----:B--2---:R-:W-:-:S04]  /*3550*/  SHF.L.U32 R3, R2, 0x1f, RZ ;  /* 0x0000001f02037819 */ /* 0x004fc800000006ff */
[----:B------:R-:W1:Y:S02]  /*3560*/  SYNCS.PHASECHK.TRANS64.TRYWAIT P0, [UR5], R3 ;  /* 0x00000003ff0075a7 */ /* 0x000e640008001105 */
[----:B-1----:R-:W-:Y:S05]  /*3570*/  @!P0 BRA `(.L_x_61) ;  /* 0x0000004c00548947 */ /* 0x002fea0003800000 */
.L_x_153:
        /* <DEDUP_REMOVED lines=9> */
.L_x_155:
[----:B------:R-:W-:-:S04]  /*3610*/  UIADD3 UR7, UPT, UPT, UR7, 0x1, URZ ;  /* 0x0000000107077890 */ /* 0x000fc8000fffe0ff */
[----:B------:R-:W-:-:S04]  /*3620*/  UISETP.NE.AND UP0, UPT, UR7, 0x4, UPT ;  /* 0x000000040700788c */ /* 0x000fc8000bf05270 */
[----:B------:R-:W-:Y:S02]  /*3630*/  USEL UR5, URZ, 0x1, UP0 ;  /* 0x00000001ff057887 */ /* 0x000fe40008000000 */
[----:B------:R-:W-:-:S04]  /*3640*/  USEL UR7, UR7, URZ, UP0 ;  /* 0x000000ff07077287 */ /* 0x000fc80008000000 */
[----:B------:R-:W-:Y:S01]  /*3650*/  ULEA UR7, UR7, UR6, 0x3 ;  /* 0x0000000607077291 */ /* 0x000fe2000f8e18ff */
[----:B-1----:R-:W-:-:S04]  /*3660*/  LOP3.LUT R3, R2, UR5, RZ, 0x3c, !PT ;  /* 0x0000000502037c12 */ /* 0x002fc8000f8e3cff */
[----:B------:R-:W-:-:S04]  /*3670*/  SHF.L.U32 R3, R3, 0x1f, RZ ;  /* 0x0000001f03037819 */ /* 0x000fc800000006ff */
[----:B------:R-:W1:Y:S02]  /*3680*/  SYNCS.PHASECHK.TRANS64.TRYWAIT P0, [UR7], R3 ;  /* 0x00000003ff0075a7 */ /* 0x000e640008001107 */
[----:B-1----:R-:W-:Y:S05]  /*3690*/  @!P0 BRA `(.L_x_63) ;  /* 0x0000004c003c8947 */ /* 0x002fea0003800000 */
.L_x_157:
[----:B------:R-:W-:Y:S01]  /*36a0*/  NOP ;  /* 0x0000000000007918 */ /* 0x000fe20000000000 */
[----:B-1----:R-:W1:Y:S01]  /*36b0*/  LDS R0, [UR4+0x14] ;  /* 0x00001404ff007984 */ /* 0x002e620008000800 */
[----:B------:R-:W-:Y:S01]  /*36c0*/  ULOP3.LUT UR6, UR19, 0xffff, URZ, 0xc0, !UPT ;  /* 0x0000ffff13067892 */ /* 0x000fe2000f8ec0ff */
[----:B------:R-:W-:Y:S01]  /*36d0*/  UMOV UR8, 0xffff ;  /* 0x0000ffff00087882 */ /* 0x000fe20000000000 */
[----:B------:R-:W-:Y:S02]  /*36e0*/  UMOV UR5, 0x1 ;  /* 0x0000000100057882 */ /* 0x000fe40000000000 */
[----:B------:R-:W-:-:S04]  /*36f0*/  USHF.R.U32.HI UR6, URZ, 0x5, UR6 ;  /* 0x00000005ff067899 */ /* 0x000fc80008011606 */
[----:B------:R-:W-:Y:S02]  /*3700*/  USHF.L.U32 UR8, UR8, UR6, URZ ;  /* 0x0000000608087299 */ /* 0x000fe400080006ff */
[----:B------:R-:W-:-:S04]  /*3710*/  USHF.L.U32 UR5, UR5, UR6, URZ ;  /* 0x0000000605057299 */ /* 0x000fc800080006ff */
[----:B-1----:R-:W-:-:S04]  /*3720*/  LOP3.LUT R0, R0, UR8, RZ, 0xc0, !PT ;  /* 0x0000000800007c12 */ /* 0x002fc8000f8ec0ff */
[----:B------:R-:W-:-:S13]  /*3730*/  ISETP.NE.AND P0, PT, R0, UR8, PT ;  /* 0x0000000800007c0c */ /* 0x000fda000bf05270 */
[----:B------:R-:W-:Y:S05]  /*3740*/  @P0 BRA `(.L_x_64) ;  /* 0x0000000000580947 */ /* 0x000fea0003800000 */
[----:B------:R-:W1:Y:S02]  /*3750*/  LDS R0, [UR4+0x18] ;  /* 0x00001804ff007984 */ /* 0x000e640008000800 */
[----:B-1----:R-:W-:-:S04]  /*3760*/  LOP3.LUT R0, R0, UR5, RZ, 0xc0, !PT ;  /* 0x0000000500007c12 */ /* 0x002fc8000f8ec0ff */
[----:B------:R-:W-:-:S13]  /*3770*/  ISETP.NE.AND P0, PT, R0, UR5, PT ;  /* 0x0000000500007c0c */ /* 0x000fda000bf05270 */
[----:B------:R-:W-:Y:S05]  /*3780*/  @P0 BRA `(.L_x_65) ;  /* 0x00000000003c0947 */ /* 0x000fea0003800000 */
[----:B------:R-:W1:Y:S01]  /*3790*/  S2R R2, SR_LANEID ;  /* 0x0000000000027919 */ /* 0x000e620000000000 */
[----:B------:R-:W-:Y:S01]  /*37a0*/  ULOP3.LUT UR8, URZ, UR8, URZ, 0x33, !UPT ;  /* 0x00000008ff087292 */ /* 0x000fe2000f8e33ff */
[----:B------:R-:W-:Y:S01]  /*37b0*/  LOP3.LUT R4, RZ, UR5, RZ, 0x33, !PT ;  /* 0x00000005ff047c12 */ /* 0x000fe2000f8e33ff */
[----:B------:R-:W-:Y:S02]  /*37c0*/  VOTEU.ANY UR7, UPT, PT ;  /* 0x0000000000077886 */ /* 0x000fe400038e0100 */
[----:B------:R-:W-:Y:S01]  /*37d0*/  UFLO.U32 UR7, UR7 ;  /* 0x00000007000772bd */ /* 0x000fe200080e0000 */
[----:B------:R-:W2:Y:S01]  /*37e0*/  REDUX UR5, R4 ;  /* 0x00000000040573c4 */ /* 0x000ea20000000000 */
[----:B------:R-:W-:-:S06]  /*37f0*/  IMAD.U32 R0, RZ, RZ, UR8 ;  /* 0x00000008ff007e24 */ /* 0x000fcc000f8e00ff */
[----:B------:R3:W-:Y:S01]  /*3800*/  UTCATOMSWS.AND URZ, UR8 ;  /* 0x0000000800ff79e3 */ /* 0x0007e20008000000 */
[----:B------:R-:W4:Y:S01]  /*3810*/  REDUX UR6, R0 ;  /* 0x00000000000673c4 */ /* 0x000f220000000000 */
[----:B-1----:R-:W-:Y:S01]  /*3820*/  ISETP.EQ.U32.AND P0, PT, R2, UR7, PT ;  /* 0x0000000702007c0c */ /* 0x002fe2000bf02070 */
[----:B--2---:R-:W-:Y:S01]  /*3830*/  IMAD.U32 R2, RZ, RZ, UR5 ;  /* 0x00000005ff027e24 */ /* 0x004fe2000f8e00ff */
[----:B----4-:R-:W-:-:S11]  /*3840*/  MOV R3, UR6 ;  /* 0x0000000600037c02 */ /* 0x010fd60008000f00 */
[----:B------:R3:W-:Y:S04]  /*3850*/  @P0 ATOMS.AND RZ, [UR4+0x14], R3 ;  /* 0x00001403ffff098c */ /* 0x0007e8000a800004 */
[----:B------:R3:W-:Y:S01]  /*3860*/  @P0 ATOMS.AND RZ, [UR4+0x18], R2 ;  /* 0x00001802ffff098c */ /* 0x0007e2000a800004 */
[----:B------:R-:W-:Y:S05]  /*3870*/  BRA `(.L_x_66) ;  /* 0x0000000000147947 */ /* 0x000fea0003800000 */
.L_x_65:
[----:B------:R-:W-:Y:S02]  /*3880*/  MOV R2, 0x38a0 ;  /* 0x000038a000027802 */ /* 0x000fe40000000f00 */
[----:B----45:R-:W-:Y:S05]  /*3890*/  CALL.REL.NOINC `($__internal_0_$__cuda_sm10x_tcgen05_guardrail_trap_col_being_dealloced_not_returned_by_alloc) ;  /* 0x0000005000247944 */ /* 0x030fea0003c00000 */
[----:B------:R-:W-:Y:S05]  /*38a0*/  BRA `(.L_x_66) ;  /* 0x0000000000087947 */ /* 0x000fea0003800000 */
.L_x_64:
[----:B------:R-:W-:Y:S02]  /*38b0*/  MOV R2, 0x38d0 ;  /* 0x000038d000027802 */ /* 0x000fe40000000f00 */
[----:B----45:R-:W-:Y:S05]  /*38c0*/  CALL.REL.NOINC `($__internal_2_$__cuda_sm10x_tcgen05_guardrail_trap_unallocated_columns_being_dealloced) ;  /* 0x0000005000307944 */ /* 0x030fea0003c00000 */
.L_x_66:
[----:B------:R-:W-:Y:S01]  /*38d0*/  NOP ;  /* 0x0000000000007918 */ /* 0x000fe20000000000 */
[----:B---3--:R-:W-:Y:S05]  /*38e0*/  EXIT ;  /* 0x000000000000794d */ /* 0x008fea0003800000 */
.L_x_48:
[----:B------:R-:W-:-:S09]  /*38f0*/  UISETP.NE.OR UP2, UPT, UR8, 0x3, !UP2 ;  /* 0x000000030800788c */ /* 0x000fd2000d745670 */
[----:B------:R-:W-:Y:S05]  /*3900*/  BRA.U UP2, `(.L_x_67) ;  /* 0x0000001102147547 */ /* 0x000fea000b800000 */
[----:B------:R-:W1:Y:S01]  /*3910*/  LDC R0, c[0x0][0xb30] ;  /* 0x0002cc00ff007b82 */ /* 0x000e620000000800 */
[----:B------:R-:W2:Y:S01]  /*3920*/  LDCU.64 UR8, c[0x0][0x888] ;  /* 0x00011100ff0877ac */ /* 0x000ea20008000a00 */
[----:B------:R-:W-:Y:S02]  /*3930*/  HFMA2 R25, -RZ, RZ, 0, 0 ;  /* 0x00000000ff197431 */ /* 0x000fe400000001ff */
[----:B------:R-:W-:Y:S01]  /*3940*/  IMAD.MOV.U32 R32, RZ, RZ, 0x1 ;  /* 0x00000001ff207424 */ /* 0x000fe200078e00ff */
[----:B------:R-:W-:Y:S01]  /*3950*/  MOV R23, 0x1000 ;  /* 0x0000100000177802 */ /* 0x000fe20000000f00 */
[----:B------:R-:W4:Y:S01]  /*3960*/  LDCU.64 UR4, c[0x0][0x890] ;  /* 0x00011200ff0477ac */ /* 0x000f220008000a00 */
[----:B------:R-:W-:Y:S01]  /*3970*/  IMAD.MOV.U32 R27, RZ, RZ, RZ ;  /* 0x000000ffff1b7224 */ /* 0x000fe200078e00ff */
[----:B------:R-:W3:Y:S01]  /*3980*/  LDC R19, c[0x0][0x370] ;  /* 0x0000dc00ff137b82 */ /* 0x000ee20000000800 */
[----:B------:R-:W-:Y:S01]  /*3990*/  UMOV UR7, 0x400 ;  /* 0x0000040000077882 */ /* 0x000fe20000000000 */
[----:B------:R-:W-:-:S02]  /*39a0*/  UPLOP3.LUT UP1, UPT, UPT, UPT, UPT, 0x40, 0x4 ;  /* 0x000000000004789c */ /* 0x000fc40003f2e870 */
[----:B------:R-:W-:-:S04]  /*39b0*/  ULEA UR7, UR37, UR7, 0x18 ;  /* 0x0000000725077291 */ /* 0x000fc8000f8ec0ff */
[----:B------:R-:W3:Y:S01]  /*39c0*/  LDC R2, c[0x0][0xb0c] ;  /* 0x0002c300ff027b82 */ /* 0x000ee20000000800 */
[----:B------:R-:W-:Y:S02]  /*39d0*/  UIADD3 UR13, UPT, UPT, UR7, 0x58, URZ ;  /* 0x00000058070d7890 */ /* 0x000fe4000fffe0ff */
[----:B--2---:R-:W-:Y:S02]  /*39e0*/  UISETP.NE.U32.AND UP2, UPT, UR8, URZ, UPT ;  /* 0x000000ff0800728c */ /* 0x004fe4000bf45070 */
[----:B------:R-:W-:Y:S02]  /*39f0*/  UIADD3 UR33, UPT, UPT, UR7, 0x40, URZ ;  /* 0x0000004007217890 */ /* 0x000fe4000fffe0ff */
[----:B----4-:R-:W-:Y:S01]  /*3a00*/  UISETP.NE.U32.AND UP3, UPT, UR4, URZ, UPT ;  /* 0x000000ff0400728c */ /* 0x010fe2000bf65070 */
[----:B------:R-:W2:Y:S01]  /*3a10*/  LDC R18, c[0x0][0xb20] ;  /* 0x0002c800ff127b82 */ /* 0x000ea20000000800 */
[----:B-1----:R-:W-:Y:S01]  /*3a20*/  ISETP.NE.AND P1, PT, R0, 0x1, PT ;  /* 0x000000010000780c */ /* 0x002fe20003f25270 */
[----:B------:R-:W-:-:S02]  /*3a30*/  UISETP.NE.AND.EX UP2, UPT, UR9, URZ, UPT, UP2 ;  /* 0x000000ff0900728c */ /* 0x000fc4000bf45320 */
[----:B------:R-:W-:Y:S02]  /*3a40*/  UIADD3 UR25, UPT, UPT, UR7, 0x48, URZ ;  /* 0x0000004807197890 */ /* 0x000fe4000fffe0ff */
[----:B------:R-:W-:Y:S02]  /*3a50*/  UIADD3 UR17, UPT, UPT, UR7, 0x50, URZ ;  /* 0x0000005007117890 */ /* 0x000fe4000fffe0ff */
[----:B------:R-:W1:Y:S01]  /*3a60*/  LDC.64 R36, c[0x0][0x348] ;  /* 0x0000d200ff247b82 */ /* 0x000e620000000a00 */
[----:B------:R-:W-:Y:S02]  /*3a70*/  UPRMT UR13, UR37, 0x654, UR13 ;  /* 0x00000654250d7896 */ /* 0x000fe4000800000d */
[----:B------:R-:W-:-:S05]  /*3a80*/  UISETP.NE.AND.EX UP3, UPT, UR5, URZ, UPT, UP3 ;  /* 0x000000ff0500728c */ /* 0x000fca000bf65330 */
[----:B------:R-:W4:Y:S08]  /*3a90*/  LDC.64 R16, c[0x0][0xb10] ;  /* 0x0002c400ff107b82 */ /* 0x000f300000000a00 */
[----:B------:R-:W1:Y:S08]  /*3aa0*/  LDC.64 R6, c[0x0][0xb18] ;  /* 0x0002c600ff067b82 */ /* 0x000e700000000a00 */
[----:B------:R-:W1:Y:S08]  /*3ab0*/  LDC.64 R4, c[0x0][0xb28] ;  /* 0x0002ca00ff047b82 */ /* 0x000e700000000a00 */
[----:B--23--:R-:W1:Y:S02]  /*3ac0*/  LDC R22, c[0x0][0x374] ;  /* 0x0000dd00ff167b82 */ /* 0x00ce640000000800 */
.L_x_78:
[----:B------:R-:W-:Y:S02]  /*3ad0*/  LEA R0, R27, UR7, 0x3 ;  /* 0x000000071b007c11 */ /* 0x000fe4000f8e18ff */
[----:B------:R-:W-:Y:S02]  /*3ae0*/  SHF.L.U32 R3, R25, 0x1f, RZ ;  /* 0x0000001f19037819 */ /* 0x000fe400000006ff */
[----:B------:R-:W-:Y:S02]  /*3af0*/  LEA R28, R27, UR7, 0x4 ;  /* 0x000000071b1c7c11 */ /* 0x000fe4000f8e20ff */
[----:B--2---:R-:W2:Y:S02]  /*3b00*/  SYNCS.PHASECHK.TRANS64.TRYWAIT P0, [R0+URZ+0x90], R3 ;  /* 0x00009003000075a7 */ /* 0x004ea400080011ff */
[----:B--2---:R-:W-:Y:S05]  /*3b10*/  @!P0 BRA `(.L_x_68) ;  /* 0x0000004800348947 */ /* 0x004fea0003800000 */
.L_x_158:
[----:B------:R-:W-:Y:S01]  /*3b20*/  ISETP.GE.AND P0, PT, R26, 0x1, PT ;  /* 0x000000011a00780c */ /* 0x000fe20003f06270 */
[----:B------:R-:W3:Y:S01]  /*3b30*/  LDS.128 R28, [R28+0x120] ;  /* 0x000120001c1c7984 */ /* 0x000ee20000000c00 */
[----:B--2---:R-:W-:Y:S01]  /*3b40*/  VIADD R0, R0, 0xa0 ;  /* 0x000000a000007836 */ /* 0x004fe20000000000 */
[----:B------:R-:W-:Y:S01]  /*3b50*/  @!PT LDS RZ, [RZ] ;  /* 0x00000000fffff984 */ /* 0x000fe20000000800 */
[----:B------:R-:W-:Y:S01]  /*3b60*/  @!PT LDS RZ, [RZ] ;  /* 0x00000000fffff984 */ /* 0x000fe20000000800 */
[----:B------:R-:W-:Y:S01]  /*3b70*/  @!PT LDS RZ, [RZ] ;  /* 0x00000000fffff984 */ /* 0x000fe20000000800 */
[----:B------:R-:W-:Y:S01]  /*3b80*/  @!PT LDS RZ, [RZ] ;  /* 0x00000000fffff984 */ /* 0x000fe20000000800 */
[----:B------:R2:W-:Y:S06]  /*3b90*/  MEMBAR.ALL.CTA ;  /* 0x0000000000007992 */ /* 0x0005ec0000008000 */
[----:B--2---:R-:W2:Y:S01]  /*3ba0*/  FENCE.VIEW.ASYNC.S ;  /* 0x00000000000073c6 */ /* 0x004ea20000000000 */
[----:B------:R-:W-:Y:S04]  /*3bb0*/  PRMT R0, RZ, 0x654, R0 ;  /* 0x00000654ff007816 */ /* 0x000fe80000000000 */
[----:B--2---:R2:W-:Y:S01]  /*3bc0*/  SYNCS.ARRIVE.TRANS64.RED.A1T0 RZ, [R0+URZ], RZ ;  /* 0x000000ff00ff79a7 */ /* 0x0045e200081004ff */
[----:B---3--:R-:W-:Y:S11]  /*3bd0*/  LOP3.LUT P3, RZ, R30, 0x1, RZ, 0xc0, !PT ;  /* 0x000000011eff7812 */ /* 0x008ff6000786c0ff */
[----:B------:R-:W-:Y:S02]  /*3be0*/  @!UPT UIADD3 URZ, UPT, UPT, URZ, URZ, URZ ;  /* 0x000000fffffff290 */ /* 0x000fe4000fffe0ff */
[----:B------:R-:W-:Y:S02]  /*3bf0*/  @P3 MOV R13, R28 ;  /* 0x0000001c000d3202 */ /* 0x000fe40000000f00 */
[----:B------:R-:W-:Y:S01]  /*3c00*/  @P3 LOP3.LUT R8, R29, 0xffff, RZ, 0xc0, !PT ;  /* 0x0000ffff1d083812 */ /* 0x000fe200078ec0ff */
[----:B--2---:R-:W-:Y:S06]  /*3c10*/  @!P0 BRA `(.L_x_69) ;  /* 0x0000000000a48947 */ /* 0x004fec0003800000 */
[----:B-1---5:R-:W-:Y:S01]  /*3c20*/  IMAD.HI.U32 R33, R22, R7, RZ ;  /* 0x0000000716217227 */ /* 0x022fe200078e00ff */
[----:B------:R-:W-:Y:S02]  /*3c30*/  ISETP.NE.AND P0, PT, R6, 0x1, PT ;  /* 0x000000010600780c */ /* 0x000fe40003f05270 */
[----:B------:R-:W-:Y:S01]  /*3c40*/  ISETP.NE.AND P2, PT, R26, 0x1, PT ;  /* 0x000000011a00780c */ /* 0x000fe20003f45270 */
[----:B----4-:R-:W-:Y:S01]  /*3c50*/  IMAD.HI.U32 R34, R19, R16, RZ ;  /* 0x0000001013227227 */ /* 0x010fe200078e00ff */
[----:B------:R-:W-:Y:S02]  /*3c60*/  SHF.R.U32.HI R33, RZ, R18, R33 ;  /* 0x00000012ff217219 */ /* 0x000fe40000011621 */
[----:B------:R-:W-:Y:S01]  /*3c70*/  ISETP.NE.AND P4, PT, R2, 0x1, PT ;  /* 0x000000010200780c */ /* 0x000fe20003f85270 */
[----:B------:R-:W-:Y:S01]  /*3c80*/  IMAD.HI.U32 R38, R13, R16, RZ ;  /* 0x000000100d267227 */ /* 0x000fe200078e00ff */
[----:B------:R-:W-:Y:S02]  /*3c90*/  SHF.R.U32.HI R34, RZ, R17, R34 ;  /* 0x00000011ff227219 */ /* 0x000fe40000011622 */
[----:B------:R-:W-:Y:S01]  /*3ca0*/  SEL R3, R22, R33, !P0 ;  /* 0x0000002116037207 */ /* 0x000fe20004000000 */
[C---:B------:R-:W-:Y:S01]  /*3cb0*/  IMAD.HI.U32 R33, R8.reuse, R7, RZ ;  /* 0x0000000708217227 */ /* 0x040fe200078e00ff */
[----:B------:R-:W-:Y:S02]  /*3cc0*/  SEL R11, R19, R34, !P4 ;  /* 0x00000022130b7207 */ /* 0x000fe40006000000 */
[----:B------:R-:W-:Y:S01]  /*3cd0*/  SHF.R.U32.HI R38, RZ, R17, R38 ;  /* 0x00000011ff267219 */ /* 0x000fe20000011626 */
[----:B------:R-:W-:Y:S01]  /*3ce0*/  IMAD.HI.U32 R40, R3, R4, RZ ;  /* 0x0000000403287227 */ /* 0x000fe200078e00ff */
[----:B------:R-:W-:Y:S03]  /*3cf0*/  SHF.R.U32.HI R33, RZ, R18, R33 ;  /* 0x00000012ff217219 */ /* 0x000fe60000011621 */
[----:B------:R-:W-:Y:S01]  /*3d00*/  IMAD.HI.U32 R34, R11, R4, RZ ;  /* 0x000000040b227227 */ /* 0x000fe200078e00ff */
[----:B------:R-:W-:Y:S02]  /*3d10*/  @P2 SHF.R.U32.HI R3, RZ, R5, R40 ;  /* 0x00000005ff032219 */ /* 0x000fe40000011628 */
[----:B------:R-:W-:Y:S02]  /*3d20*/  SEL R9, R8, R33, !P0 ;  /* 0x0000002108097207 */ /* 0x000fe40004000000 */
[----:B------:R-:W-:Y:S01]  /*3d30*/  @P2 SHF.R.U32.HI R11, RZ, R5, R34 ;  /* 0x00000005ff0b2219 */ /* 0x000fe20000011622 */
[C---:B------:R-:W-:Y:S01]  /*3d40*/  IMAD R10, R26.reuse, R3, RZ ;  /* 0x000000031a0a7224 */ /* 0x040fe200078e02ff */
[----:B------:R-:W-:Y:S01]  /*3d50*/  SEL R3, R13, R38, !P4 ;  /* 0x000000260d037207 */ /* 0x000fe20006000000 */
[C---:B------:R-:W-:Y:S03]  /*3d60*/  IMAD.HI.U32 R14, R9.reuse, R4, RZ ;  /* 0x00000004090e7227 */ /* 0x040fe600078e00ff */
[----:B------:R-:W-:Y:S01]  /*3d70*/  ISETP.GE.AND P0, PT, R9, R10, PT ;  /* 0x0000000a0900720c */ /* 0x000fe20003f06270 */
[C---:B------:R-:W-:Y:S01]  /*3d80*/  IMAD R12, R26.reuse, R11, RZ ;  /* 0x0000000b1a0c7224 */ /* 0x040fe200078e02ff */
[-C--:B------:R-:W-:Y:S04]  /*3d90*/  SHF.R.U32.HI R14, RZ, R5.reuse, R14 ;  /* 0x00000005ff0e7219 */ /* 0x080fe8000001160e */
[----:B------:R-:W-:Y:S02]  /*3da0*/  ISETP.GE.OR P0, PT, R3, R12, P0 ;  /* 0x0000000c0300720c */ /* 0x000fe40000706670 */
[----:B------:R-:W-:Y:S05]  /*3db0*/  SEL R15, R9, R14, !P2 ;  /* 0x0000000e090f7207 */ /* 0x000fea0005000000 */
[----:B------:R-:W-:Y:S04]  /*3dc0*/  IMAD.MOV R14, RZ, RZ, -R15 ;  /* 0x000000ffff0e7224 */ /* 0x000fe800078e0a0f */
[----:B------:R-:W-:Y:S02]  /*3dd0*/  IMAD R14, R26, R14, R9 ;  /* 0x0000000e1a0e7224 */ /* 0x000fe400078e0209 */
[C---:B------:R-:W-:Y:S05]  /*3de0*/  @!P0 IMAD.HI.U32 R10, R3.reuse, R4, RZ ;  /* 0x00000004030a8227 */ /* 0x040fea00078e00ff */
[----:B------:R-:W-:Y:S04]  /*3df0*/  @!P0 SHF.R.U32.HI R10, RZ, R5, R10 ;  /* 0x00000005ff0a8219 */ /* 0x000fe8000001160a */
[----:B------:R-:W-:Y:S01]  /*3e00*/  @!P0 SEL R0, R3, R10, !P2 ;  /* 0x0000000a03008207 */ /* 0x000fe20005000000 */
[----:B------:R-:W-:Y:S03]  /*3e10*/  IMAD.MOV R10, RZ, RZ, -R3 ;  /* 0x000000ffff0a7224 */ /* 0x000fe600078e0a03 */
[----:B------:R-:W-:Y:S01]  /*3e20*/  @!P0 IADD3 R15, PT, PT, R15, -R0, RZ ;  /* 0x800000000f0f8210 */ /* 0x000fe20007ffe0ff */
[----:B------:R-:W-:Y:S01]  /*3e30*/  @!P0 IMAD R0, R11, R14, R0 ;  /* 0x0000000e0b008224 */ /* 0x000fe200078e0200 */
[----:B------:R-:W-:Y:S01]  /*3e40*/  IADD3 R11, PT, PT, -R9, RZ, RZ ;  /* 0x000000ff090b7210 */ /* 0x000fe20007ffe1ff */
[----:B------:R-:W-:Y:S02]  /*3e50*/  IMAD R13, R2, R10, R13 ;  /* 0x0000000a020d7224 */ /* 0x000fe400078e020d */
[----:B------:R-:W-:Y:S02]  /*3e60*/  @!P0 IMAD R9, R15, R26, R3 ;  /* 0x0000001a0f098224 */ /* 0x000fe400078e0203 */
[----:B------:R-:W-:Y:S02]  /*3e70*/  @!P0 IMAD.MOV.U32 R3, RZ, RZ, R0 ;  /* 0x000000ffff038224 */ /* 0x000fe400078e0000 */
[----:B------:R-:W-:Y:S02]  /*3e80*/  IMAD R8, R6, R11, R8 ;  /* 0x0000000b06087224 */ /* 0x000fe400078e0208 */
[----:B------:R-:W-:Y:S02]  /*3e90*/  IMAD R13, R3, R2, R13 ;  /* 0x00000002030d7224 */ /* 0x000fe400078e020d */
[----:B------:R-:W-:Y:S02]  /*3ea0*/  IMAD R8, R9, R6, R8 ;  /* 0x0000000609087224 */ /* 0x000fe400078e0208 */
.L_x_69:
[----:B------:R-:W-:Y:S05]  /*3eb0*/  BRA.U UP1, `(.L_x_70) ;  /* 0x0000000101107547 */ /* 0x000fea000b800000 */
[----:B------:R-:W-:Y:S04]  /*3ec0*/  MOV R0, UR6 ;  /* 0x0000000600007c02 */ /* 0x000fe80008000f00 */
[----:B------:R-:W-:Y:S04]  /*3ed0*/  SHF.L.U32 R3, R0, 0x1f, RZ ;  /* 0x0000001f00037819 */ /* 0x000fe800000006ff */
[----:B------:R-:W2:Y:S02]  /*3ee0*/  SYNCS.PHASECHK.TRANS64.TRYWAIT P0, [UR7+0x88], R3 ;  /* 0x00008803ff0075a7 */ /* 0x000ea40008001107 */
[----:B--2---:R-:W-:Y:S05]  /*3ef0*/  @!P0 BRA `(.L_x_71) ;  /* 0x0000004400508947 */ /* 0x004fea0003800000 */
.L_x_70:
[----:B------:R-:W-:Y:S02]  /*3f00*/  R2UR UR35, R21 ;  /* 0x00000000152372ca */ /* 0x000fe400000e0000 */
[----:B------:R-:W-:Y:S02]  /*3f10*/  R2UR UR34, R20 ;  /* 0x00000000142272ca */ /* 0x000fe400000e0000 */
[----:B------:R-:W-:Y:S02]  /*3f20*/  ISETP.NE.U32.AND P2, PT, RZ, UR4, PT ;  /* 0x00000004ff007c0c */ /* 0x000fe4000bf45070 */
[----:B------:R-:W-:Y:S02]  /*3f30*/  SHF.L.U32 R12, R32, 0x1f, RZ ;  /* 0x0000001f200c7819 */ /* 0x000fe400000006ff */
[----:B------:R-:W-:Y:S05]  /*3f40*/  ISETP.NE.AND.EX P2, PT, RZ, UR5, PT, P2 ;  /* 0x00000005ff007c0c */ /* 0x000fea000bf45320 */
[----:B------:R-:W-:Y:S02]  /*3f50*/  USHF.L.U32 UR35, UR35, 0x6, URZ ;  /* 0x0000000623237899 */ /* 0x000fe400080006ff */
[----:B------:R-:W-:Y:S01]  /*3f60*/  USHF.L.U32 UR34, UR34, 0x7, URZ ;  /* 0x0000000722227899 */ /* 0x000fe200080006ff */
[----:B------:R-:W-:Y:S11]  /*3f70*/  BRA.U !UP3, `(.L_x_72) ;  /* 0x000000010b347547 */ /* 0x000ff6000b800000 */
[----:B------:R-:W-:Y:S01]  /*3f80*/  UPLOP3.LUT UP0, UPT, UPT, UPT, UP2, 0x80, 0x8 ;  /* 0x000000000008789c */ /* 0x000fe20003f0f020 */
[----:B--2---:R-:W-:Y:S02]  /*3f90*/  HFMA2 R0, -RZ, RZ, 0, 5.9604644775390625e-08 ;  /* 0x00000001ff007431 */ /* 0x004fe400000001ff */
[----:B------:R-:W-:Y:S03]  /*3fa0*/  IMAD.MOV.U32 R59, RZ, RZ, 0x1 ;  /* 0x00000001ff3b7424 */ /* 0x000fe600078e00ff */
[----:B------:R-:W-:Y:S05]  /*3fb0*/  PLOP3.LUT P0, PT, PT, PT, UP0, 0x80, 0x8 ;  /* 0x000000000008781c */ /* 0x000fea0003f0f008 */
[----:B------:R-:W2:Y:S01]  /*3fc0*/  @UP0 LDCU.64 UR10, c[0x0][0x888] ;  /* 0x00011100ff0a07ac */ /* 0x000ea20008000a00 */
[----:B------:R-:W-:Y:S07]  /*3fd0*/  @UP0 UIMAD UR8, UR36, UR4, URZ ;  /* 0x00000004240802a4 */ /* 0x000fee000f8e02ff */
[----:B------:R-:W-:Y:S01]  /*3fe0*/  @!P0 PRMT R59, R0, 0x7610, R59 ;  /* 0x00007610003b8816 */ /* 0x000fe2000000003b */
[----:B--2---:R-:W-:Y:S03]  /*3ff0*/  @UP0 UIMAD.WIDE UR10, UR8, 0x4, UR10 ;  /* 0x00000004080a08a5 */ /* 0x004fe6000f8e020a */
[----:B------:R-:W2:Y:S03]  /*4000*/  @!UP0 LDCU UR8, c[0x0][0x880] ;  /* 0x00011000ff0887ac */ /* 0x000ea60008000800 */
[----:B------:R-:W-:Y:S01]  /*4010*/  IMAD.U32 R10, RZ, RZ, UR10 ;  /* 0x0000000aff0a7e24 */ /* 0x000fe2000f8e00ff */
[----:B------:R-:W-:Y:S05]  /*4020*/  MOV R11, UR11 ;  /* 0x0000000b000b7c02 */ /* 0x000fea0008000f00 */
[----:B-----5:R3:W5:Y:S02]  /*4030*/  @P0 LDG.E R35, desc[UR46][R10.64] ;  /* 0x0000002e0a230981 */ /* 0x020764000c1e1900 */
[----:B--23--:R-:W-:Y:S07]  /*4040*/  @!P0 IMAD.U32 R35, RZ, RZ, UR8 ;  /* 0x00000008ff238e24 */ /* 0x00cfee000f8e00ff */
.L_x_72:
[----:B-----5:R-:W-:Y:S01]  /*4050*/  @!P2 FSETP.EQ.AND P0, PT, R35, RZ, PT ;  /* 0x000000ff2300a20b */ /* 0x020fe20003f02000 */
[----:B------:R-:W-:Y:S01]  /*4060*/  @!UPT UIADD3 URZ, UPT, UPT, URZ, URZ, URZ ;  /* 0x000000fffffff290 */ /* 0x000fe2000fffe0ff */
[----:B------:R-:W-:Y:S11]  /*4070*/  @!P2 BRA `(.L_x_73) ;  /* 0x000000000014a947 */ /* 0x000ff60003800000 */
[----:B------:R-:W-:Y:S02]  /*4080*/  LOP3.LUT P2, RZ, R59, 0xff, RZ, 0xc0, !PT ;  /* 0x000000ff3bff7812 */ /* 0x000fe4000784c0ff */
[----:B------:R-:W-:Y:S04]  /*4090*/  PLOP3.LUT P0, PT, PT, PT, UP0, 0x80, 0x8 ;  /* 0x000000000008781c */ /* 0x000fe80003f0f008 */
[----:B------:R-:W-:Y:S07]  /*40a0*/  PLOP3.LUT P0, PT, P0, PT, PT, 0x8, 0x80 ;  /* 0x000000000080781c */ /* 0x000fee000070e170 */
[----:B------:R-:W-:Y:S11]  /*40b0*/  @P2 FSETP.EQ.AND P0, PT, R35, RZ, PT ;  /* 0x000000ff2300220b */ /* 0x000ff60003f02000 */
[----:B------:R-:W-:Y:S02]  /*40c0*/  @!UPT UIADD3 URZ, UPT, UPT, URZ, URZ, URZ ;  /* 0x000000fffffff290 */ /* 0x000fe4000fffe0ff */
.L_x_73:
[----:B------:R-:W3:Y:S01]  /*40d0*/  SYNCS.PHASECHK.TRANS64.TRYWAIT P2, [UR7+0x60], R12 ;  /* 0x0000600cff0075a7 */ /* 0x000ee20008041107 */
[----:B------:R-:W-:Y:S04]  /*40e0*/  ELECT P4, URZ, PT ;  /* 0x0000000000ff782f */ /* 0x000fe80003880000 */
[----:B------:R-:W-:Y:S11]  /*40f0*/  PLOP3.LUT P4, PT, P0, P4, PT, 0xf2, 0x2f ;  /* 0x00000000002f781c */ /* 0x000ff60000789e72 */
[----:B------:R-:W-:Y:S02]  /*4100*/  @!UPT UIADD3 URZ, UPT, UPT, URZ, URZ, URZ ;  /* 0x000000fffffff290 */ /* 0x000fe4000fffe0ff */
[----:B-1----:R-:W-:Y:S05]  /*4110*/  @!P4 IADD3 R9, P0, PT, R36, 0x580, RZ ;  /* 0x000005802409c810 */ /* 0x002fea0007f1e0ff */
[----:B--2---:R-:W-:Y:S01]  /*4120*/  @!P4 IMAD.X R0, RZ, RZ, R37, P0 ;  /* 0x000000ffff00c224 */ /* 0x004fe200000e0625 */
[----:B---3--:R-:W-:Y:S07]  /*4130*/  @!P2 BRA `(.L_x_74) ;  /* 0x0000004000d8a947 */ /* 0x008fee0003800000 */
.L_x_161:
[----:B------:R-:W-:Y:S01]  /*4140*/  @!P4 R2UR UR8, R0 ;  /* 0x000000000008c2ca */ /* 0x000fe200000e0000 */
[----:B------:R-:W-:Y:S01]  /*4150*/  VOTEU.ALL UP1, P4 ;  /* 0x0000000000ff7886 */ /* 0x000fe20002020000 */
[----:B------:R-:W-:Y:S01]  /*4160*/  @!P4 R2UR UR9, R9 ;  /* 0x000000000909c2ca */ /* 0x000fe200000e0000 */
[----:B------:R-:W-:Y:S01]  /*4170*/  @!P4 IMAD.MOV.U32 R0, RZ, RZ, 0x1000 ;  /* 0x00001000ff00c424 */ /* 0x000fe200078e00ff */
[----:B------:R-:W-:Y:S01]  /*4180*/  UMOV UR10, 0x0 ;  /* 0x00000000000a7882 */ /* 0x000fe20000000000 */
[----:B------:R-:W-:Y:S01]  /*4190*/  UMOV UR11, 0x10000000 ;  /* 0x10000000000b7882 */ /* 0x000fe20000000000 */
[----:B------:R-:W-:Y:S01]  /*41a0*/  @!UP1 UIADD3 UR32, UPT, UPT, UR7, 0x200, URZ ;  /* 0x0000020007209890 */ /* 0x000fe2000fffe0ff */
[----:B------:R-:W-:Y:S01]  /*41b0*/  @!P4 IADD3 R9, P0, PT, R36, 0x580, RZ ;  /* 0x000005802409c810 */ /* 0x000fe20007f1e0ff */
[----:B------:R-:W-:Y:S05]  /*41c0*/  VOTEU.ALL UP1, P4 ;  /* 0x0000000000ff7886 */ /* 0x000fea0002020000 */
[----:B------:R-:W-:Y:S01]  /*41d0*/  IMAD.U32 R11, RZ, RZ, UR8 ;  /* 0x00000008ff0b7e24 */ /* 0x000fe2000f8e00ff */
[----:B------:R-:W-:Y:S01]  /*41e0*/  UPRMT UR8, UR37, 0x654, UR33 ;  /* 0x0000065425087896 */ /* 0x000fe20008000021 */
[----:B------:R-:W-:Y:S03]  /*41f0*/  IMAD.U32 R10, RZ, RZ, UR9 ;  /* 0x00000009ff0a7e24 */ /* 0x000fe6000f8e00ff */
[----:B------:R-:W-:Y:S02]  /*4200*/  @!P4 R2UR UR15, R11 ;  /* 0x000000000b0fc2ca */ /* 0x000fe400000e0000 */
[----:B------:R-:W-:Y:S11]  /*4210*/  @!P4 R2UR UR14, R10 ;  /* 0x000000000a0ec2ca */ /* 0x000ff600000e0000 */
[----:B------:R-:W-:Y:S02]  /*4220*/  @!UPT UIADD3 URZ, UPT, UPT, URZ, URZ, URZ ;  /* 0x000000fffffff290 */ /* 0x000fe4000fffe0ff */
[----:B------:R2:W-:Y:S01]  /*4230*/  @!UP1 UTMALDG.3D [UR32], [UR14], desc[UR10] ;  /* 0x00000a200e0095b4 */ /* 0x0005e20008011000 */
[----:B------:R3:W-:Y:S01]  /*4240*/  @!P4 SYNCS.ARRIVE.TRANS64.RED.A0TR RZ, [UR7+0x40], R0 ;  /* 0x00004000ffffc9a7 */ /* 0x0007e20008300407 */
[----:B------:R-:W-:Y:S01]  /*4250*/  SYNCS.ARRIVE.TRANS64.RED.A1T0 RZ, [UR8], RZ ;  /* 0x000000ffffff79a7 */ /* 0x000fe20008100408 */
[----:B---3--:R-:W-:Y:S01]  /*4260*/  @!P4 IMAD.X R0, RZ, RZ, R37, P0 ;  /* 0x000000ffff00c224 */ /* 0x008fe200000e0625 */
[----:B------:R-:W3:Y:S02]  /*4270*/  SYNCS.PHASECHK.TRANS64.TRYWAIT P2, [UR7+0x68], R12 ;  /* 0x0000680cff0075a7 */ /* 0x000ee40008041107 */
[----:B--23--:R-:W-:Y:S05]  /*4280*/  @!P2 BRA `(.L_x_75) ;  /* 0x00000040009ca947 */ /* 0x00cfea0003800000 */
.L_x_163:
        /* <DEDUP_REMOVED lines=8> */
[----:B------:R-:W-:Y:S01]  /*4310*/  @!UP1 UIADD3 UR24, UPT, UPT, UR7, 0x1200, URZ ;  /* 0x0000120007189890 */ /* 0x000fe2000fffe0ff */
[----:B------:R-:W-:Y:S01]  /*4320*/  VOTEU.ALL UP1, P4 ;  /* 0x0000000000ff7886 */ /* 0x000fe20002020000 */
[----:B------:R-:W-:Y:S01]  /*4330*/  UMOV UR27, UR35 ;  /* 0x00000023001b7c82 */ /* 0x000fe20008000000 */
[----:B------:R-:W-:Y:S02]  /*4340*/  UMOV UR28, UR36 ;  /* 0x00000024001c7c82 */ /* 0x000fe40008000000 */
[----:B------:R-:W-:Y:S01]  /*4350*/  IMAD.U32 R11, RZ, RZ, UR8 ;  /* 0x00000008ff0b7e24 */ /* 0x000fe2000f8e00ff */
[----:B------:R-:W-:Y:S01]  /*4360*/  UPRMT UR8, UR37, 0x654, UR25 ;  /* 0x0000065425087896 */ /* 0x000fe20008000019 */
[----:B------:R-:W-:Y:S02]  /*4370*/  IMAD.U32 R10, RZ, RZ, UR9 ;  /* 0x00000009ff0a7e24 */ /* 0x000fe4000f8e00ff */
[----:B------:R-:W-:Y:S01]  /*4380*/  @!P4 IMAD.X R20, RZ, RZ, R37, P0 ;  /* 0x000000ffff14c224 */ /* 0x000fe200000e0625 */
[----:B------:R-:W-:Y:S02]  /*4390*/  @!P4 R2UR UR15, R11 ;  /* 0x000000000b0fc2ca */ /* 0x000fe400000e0000 */
[----:B------:R-:W-:Y:S11]  /*43a0*/  @!P4 R2UR UR14, R10 ;  /* 0x000000000a0ec2ca */ /* 0x000ff600000e0000 */
[----:B------:R-:W-:Y:S02]  /*43b0*/  @!UPT UIADD3 URZ, UPT, UPT, URZ, URZ, URZ ;  /* 0x000000fffffff290 */ /* 0x000fe4000fffe0ff */
[----:B------:R2:W-:Y:S01]  /*43c0*/  @!UP1 UTMALDG.3D [UR24], [UR14], desc[UR10] ;  /* 0x00000a180e0095b4 */ /* 0x0005e20008011000 */
[----:B------:R2:W-:Y:S01]  /*43d0*/  @!P4 SYNCS.ARRIVE.TRANS64.RED.A0TR RZ, [UR7+0x48], R0 ;  /* 0x00004800ffffc9a7 */ /* 0x0005e20008300407 */
[----:B------:R-:W-:Y:S01]  /*43e0*/  SYNCS.ARRIVE.TRANS64.RED.A1T0 RZ, [UR8], RZ ;  /* 0x000000ffffff79a7 */ /* 0x000fe20008100408 */
[----:B------:R-:W3:Y:S02]  /*43f0*/  SYNCS.PHASECHK.TRANS64.TRYWAIT P2, [UR7+0x70], R12 ;  /* 0x0000700cff0075a7 */ /* 0x000ee40008041107 */
[----:B--23--:R-:W-:Y:S05]  /*4400*/  @!P2 BRA `(.L_x_76) ;  /* 0x000000400054a947 */ /* 0x00cfea0003800000 */
.L_x_165:
[----:B------:R-:W2:Y:S01]  /*4410*/  LDC.64 R14, c[0x0][0xb10] ;  /* 0x0002c400ff0e7b82 */ /* 0x000ea20000000a00 */
[----:B------:R-:W-:Y:S01]  /*4420*/  @!P4 R2UR UR8, R20 ;  /* 0x000000001408c2ca */ /* 0x000fe200000e0000 */
[----:B------:R-:W-:Y:S01]  /*4430*/  VOTEU.ALL UP1, P4 ;  /* 0x0000000000ff7886 */ /* 0x000fe20002020000 */
[----:B------:R-:W-:Y:S01]  /*4440*/  @!P4 R2UR UR9, R21 ;  /* 0x000000001509c2ca */ /* 0x000fe200000e0000 */
[----:B------:R-:W-:Y:S01]  /*4450*/  UMOV UR10, 0x0 ;  /* 0x00000000000a7882 */ /* 0x000fe20000000000 */
[----:B------:R-:W-:Y:S03]  /*4460*/  UMOV UR11, 0x10000000 ;  /* 0x10000000000b7882 */ /* 0x000fe60000000000 */
[----:B------:R-:W3:Y:S01]  /*4470*/  LDC.64 R10, c[0x0][0xb18] ;  /* 0x0002c600ff0a7b82 */ /* 0x000ee20000000a00 */
[----:B------:R-:W-:Y:S01]  /*4480*/  @!UP1 UIADD3 UR18, UPT, UPT, UR34, 0x40, URZ ;  /* 0x0000004022129890 */ /* 0x000fe2000fffe0ff */
[----:B------:R-:W-:Y:S01]  /*4490*/  @P3 SHF.R.U32.HI R24, RZ, 0x10, R29 ;  /* 0x00000010ff183819 */ /* 0x000fe2000001161d */
[----:B------:R-:W-:Y:S01]  /*44a0*/  @!UP1 UIADD3 UR16, UPT, UPT, UR7, 0x2200, URZ ;  /* 0x0000220007109890 */ /* 0x000fe2000fffe0ff */
[----:B------:R-:W-:Y:S01]  /*44b0*/  VIADD R27, R27, 0x1 ;  /* 0x000000011b1b7836 */ /* 0x000fe20000000000 */
[----:B------:R-:W-:Y:S03]  /*44c0*/  VOTEU.ALL UP1, P4 ;  /* 0x0000000000ff7886 */ /* 0x000fe60002020000 */
[----:B------:R-:W5:Y:S01]  /*44d0*/  @!P1 LDC R0, c[0x0][0xb20] ;  /* 0x0002c800ff009b82 */ /* 0x000f620000000800 */
[----:B------:R-:W-:Y:S01]  /*44e0*/  UMOV UR19, UR35 ;  /* 0x0000002300137c82 */ /* 0x000fe20008000000 */
[----:B------:R-:W-:Y:S01]  /*44f0*/  IMAD.U32 R21, RZ, RZ, UR8 ;  /* 0x00000008ff157e24 */ /* 0x000fe2000f8e00ff */
[----:B------:R-:W-:Y:S05]  /*4500*/  UMOV UR20, UR36 ;  /* 0x0000002400147c82 */ /* 0x000fea0008000000 */
[----:B-1----:R-:W1:Y:S01]  /*4510*/  @!P1 LDC R3, c[0x0][0xb0c] ;  /* 0x0002c300ff039b82 */ /* 0x002e620000000800 */
[----:B------:R-:W-:Y:S01]  /*4520*/  IMAD.U32 R20, RZ, RZ, UR9 ;  /* 0x00000009ff147e24 */ /* 0x000fe2000f8e00ff */
[----:B------:R-:W-:Y:S01]  /*4530*/  UPRMT UR8, UR37, 0x654, UR17 ;  /* 0x0000065425087896 */ /* 0x000fe20008000011 */
[----:B------:R-:W-:Y:S03]  /*4540*/  @!P4 R2UR UR15, R21 ;  /* 0x00000000150fc2ca */ /* 0x000fe600000e0000 */
[----:B------:R-:W-:Y:S01]  /*4550*/  @!P4 R2UR UR14, R20 ;  /* 0x00000000140ec2ca */ /* 0x000fe200000e0000 */
[----:B------:R-:W-:Y:S11]  /*4560*/  @!P4 IMAD.MOV.U32 R20, RZ, RZ, 0x1000 ;  /* 0x00001000ff14c424 */ /* 0x000ff600078e00ff */
[----:B------:R-:W-:Y:S01]  /*4570*/  @!UPT UIADD3 URZ, UPT, UPT, URZ, URZ, URZ ;  /* 0x000000fffffff290 */ /* 0x000fe2000fffe0ff */
[----:B------:R1:W-:Y:S01]  /*4580*/  @!UP1 UTMALDG.3D [UR16], [UR14], desc[UR10] ;  /* 0x00000a100e0095b4 */ /* 0x0003e20008011000 */
[----:B------:R1:W-:Y:S02]  /*4590*/  @!P4 SYNCS.ARRIVE.TRANS64.RED.A0TR RZ, [UR7+0x50], R20 ;  /* 0x00005014ffffc9a7 */ /* 0x0003e40008300407 */
[----:B-1----:R-:W-:Y:S01]  /*45a0*/  @!P1 ISETP.NE.AND P2, PT, R3, 0x1, PT ;  /* 0x000000010300980c */ /* 0x002fe20003f45270 */
[C---:B--2---:R-:W-:Y:S01]  /*45b0*/  @!P1 IMAD.HI.U32 R14, R13.reuse, R14, RZ ;  /* 0x0000000e0d0e9227 */ /* 0x044fe200078e00ff */
[----:B---3--:R-:W-:Y:S03]  /*45c0*/  @!P1 ISETP.NE.AND P0, PT, R10, 0x1, PT ;  /* 0x000000010a00980c */ /* 0x008fe60003f05270 */
[C---:B------:R-:W-:Y:S01]  /*45d0*/  @!P1 IMAD.HI.U32 R11, R8.reuse, R11, RZ ;  /* 0x0000000b080b9227 */ /* 0x040fe200078e00ff */
[----:B------:R-:W-:Y:S04]  /*45e0*/  @!P1 SHF.R.U32.HI R14, RZ, R15, R14 ;  /* 0x0000000fff0e9219 */ /* 0x000fe8000001160e */
[----:B-----5:R-:W-:Y:S01]  /*45f0*/  @!P1 SHF.R.U32.HI R9, RZ, R0, R11 ;  /* 0x00000000ff099219 */ /* 0x020fe2000001160b */
[----:B------:R-:W-:Y:S01]  /*4600*/  SYNCS.ARRIVE.TRANS64.RED.A1T0 RZ, [UR8], RZ ;  /* 0x000000ffffff79a7 */ /* 0x000fe20008100408 */
[----:B------:R-:W-:Y:S02]  /*4610*/  @!P1 SEL R14, R13, R14, !P2 ;  /* 0x0000000e0d0e9207 */ /* 0x000fe40005000000 */
[----:B------:R-:W-:Y:S01]  /*4620*/  @!P1 SEL R9, R8, R9, !P0 ;  /* 0x0000000908099207 */ /* 0x000fe20004000000 */
[----:B------:R-:W1:Y:S04]  /*4630*/  SYNCS.PHASECHK.TRANS64.TRYWAIT P5, [UR7+0x78], R12 ;  /* 0x0000780cff0075a7 */ /* 0x000e6800080a1107 */
[----:B------:R-:W-:Y:S02]  /*4640*/  @!P1 IMAD.IADD R0, R9, 0x1, -R14 ;  /* 0x0000000109009824 */ /* 0x000fe400078e0a0e */
[----:B------:R-:W-:Y:S02]  /*4650*/  @!P1 IMAD.IADD R9, R14, 0x1, -R9 ;  /* 0x000000010e099824 */ /* 0x000fe400078e0a09 */
[----:B------:R-:W-:Y:S02]  /*4660*/  @!P1 IMAD R13, R0, R3, R13 ;  /* 0x00000003000d9224 */ /* 0x000fe400078e020d */
[----:B------:R-:W-:Y:S01]  /*4670*/  @!P1 IMAD R8, R9, R10, R8 ;  /* 0x0000000a09089224 */ /* 0x000fe200078e0208 */
[----:B-1----:R-:W-:Y:S06]  /*4680*/  @!P5 BRA `(.L_x_77) ;  /* 0x0000003c00ccd947 */ /* 0x002fec0003800000 */
.L_x_167:
[----:B-1----:R-:W-:Y:S01]  /*4690*/  @!P4 IADD3 R3, P0, PT, R36, 0x580, RZ ;  /* 0x000005802403c810 */ /* 0x002fe20007f1e0ff */
[----:B------:R-:W-:Y:S01]  /*46a0*/  VOTEU.ALL UP1, P4 ;  /* 0x0000000000ff7886 */ /* 0x000fe20002020000 */
[----:B------:R-:W-:Y:S01]  /*46b0*/  UMOV UR18, 0x0 ;  /* 0x0000000000127882 */ /* 0x000fe20000000000 */
[----:B------:R-:W-:Y:S01]  /*46c0*/  UMOV UR19, 0x10000000 ;  /* 0x1000000000137882 */ /* 0x000fe20000000000 */
[----:B------:R-:W-:Y:S01]  /*46d0*/  @!P4 R2UR UR9, R3 ;  /* 0x000000000309c2ca */ /* 0x000fe200000e0000 */
[----:B------:R-:W-:Y:S01]  /*46e0*/  @!P4 IMAD.X R0, RZ, RZ, R37, P0 ;  /* 0x000000ffff00c224 */ /* 0x000fe200000e0625 */
[----:B------:R-:W-:Y:S01]  /*46f0*/  @!UP1 UIADD3 UR10, UPT, UPT, UR34, 0x60, URZ ;  /* 0x00000060220a9890 */ /* 0x000fe2000fffe0ff */
[----:B------:R-:W-:Y:S01]  /*4700*/  ISETP.NE.AND P0, PT, R27, 0x2, PT ;  /* 0x000000021b00780c */ /* 0x000fe20003f05270 */
[----:B------:R-:W-:Y:S01]  /*4710*/  UMOV UR11, UR35 ;  /* 0x00000023000b7c82 */ /* 0x000fe20008000000 */
[----:B------:R-:W-:Y:S01]  /*4720*/  UMOV UR12, UR36 ;  /* 0x00000024000c7c82 */ /* 0x000fe20008000000 */
[----:B------:R-:W-:Y:S01]  /*4730*/  @!P4 R2UR UR8, R0 ;  /* 0x000000000008c2ca */ /* 0x000fe200000e0000 */
[----:B------:R-:W-:Y:S01]  /*4740*/  IMAD.IADD R20, R8, 0x1, R58 ;  /* 0x0000000108147824 */ /* 0x000fe200078e023a */
[----:B------:R-:W-:Y:S01]  /*4750*/  @P3 R2UR UR36, R24 ;  /* 0x00000000182432ca */ /* 0x000fe200000e0000 */
[----:B------:R-:W-:Y:S01]  /*4760*/  IMAD.IADD R21, R13, 0x1, R60 ;  /* 0x000000010d157824 */ /* 0x000fe200078e023c */
[----:B------:R-:W-:Y:S02]  /*4770*/  SEL R0, RZ, 0x1, P0 ;  /* 0x00000001ff007807 */ /* 0x000fe40000000000 */
[----:B------:R-:W-:Y:S01]  /*4780*/  LOP3.LUT R32, R32, 0x1, RZ, 0x3c, !PT ;  /* 0x0000000120207812 */ /* 0x000fe200078e3cff */
[----:B------:R-:W-:Y:S01]  /*4790*/  IMAD.U32 R10, RZ, RZ, UR9 ;  /* 0x00000009ff0a7e24 */ /* 0x000fe2000f8e00ff */
[----:B------:R-:W-:Y:S01]  /*47a0*/  @!UP1 UIADD3 UR9, UPT, UPT, UR7, 0x58, URZ ;  /* 0x0000005807099890 */ /* 0x000fe2000fffe0ff */
[----:B------:R-:W-:Y:S02]  /*47b0*/  LOP3.LUT R25, R25, R0, RZ, 0x3c, !PT ;  /* 0x0000000019197212 */ /* 0x000fe400078e3cff */
[----:B------:R-:W-:Y:S02]  /*47c0*/  SEL R27, R27, RZ, P0 ;  /* 0x000000ff1b1b7207 */ /* 0x000fe40000000000 */
[----:B------:R-:W-:Y:S01]  /*47d0*/  IMAD.U32 R11, RZ, RZ, UR8 ;  /* 0x00000008ff0b7e24 */ /* 0x000fe2000f8e00ff */
[----:B------:R-:W-:Y:S01]  /*47e0*/  @!P4 R2UR UR14, R10 ;  /* 0x000000000a0ec2ca */ /* 0x000fe200000e0000 */
[----:B------:R-:W-:Y:S01]  /*47f0*/  @!UP1 UIADD3 UR8, UPT, UPT, UR7, 0x3200, URZ ;  /* 0x0000320007089890 */ /* 0x000fe2000fffe0ff */
[----:B------:R-:W-:Y:S02]  /*4800*/  VOTEU.ALL UP1, P4 ;  /* 0x0000000000ff7886 */ /* 0x000fe40002020000 */
[----:B------:R-:W-:Y:S11]  /*4810*/  @!P4 R2UR UR15, R11 ;  /* 0x000000000b0fc2ca */ /* 0x000ff600000e0000 */
[----:B------:R-:W-:Y:S02]  /*4820*/  @!UPT UIADD3 URZ, UPT, UPT, URZ, URZ, URZ ;  /* 0x000000fffffff290 */ /* 0x000fe4000fffe0ff */
[----:B------:R2:W-:Y:S01]  /*4830*/  @!UP1 UTMALDG.3D [UR8], [UR14], desc[UR18] ;  /* 0x000012080e0095b4 */ /* 0x0005e20008011000 */
[----:B------:R2:W-:Y:S01]  /*4840*/  @!P4 SYNCS.ARRIVE.TRANS64.RED.A0TR RZ, [UR7+0x58], R23 ;  /* 0x00005817ffffc9a7 */ /* 0x0005e20008300407 */
[----:B------:R-:W-:Y:S01]  /*4850*/  UPLOP3.LUT UP1, UPT, UPT, UPT, UPT, 0x80, 0x8 ;  /* 0x000000000008789c */ /* 0x000fe20003f2f070 */
[----:B------:R-:W-:Y:S01]  /*4860*/  SYNCS.ARRIVE.TRANS64.RED.A1T0 RZ, [UR13], RZ ;  /* 0x000000ffffff79a7 */ /* 0x000fe2000810040d */
[----:B------:R-:W-:Y:S09]  /*4870*/  @P3 BRA `(.L_x_78) ;  /* 0xfffffff000943947 */ /* 0x000ff2000383ffff */
[----:B------:R-:W-:-:S04]  /*4880*/  SHF.L.U32 R3, R32, 0x1f, RZ ;  /* 0x0000001f20037819 */ /* 0x000fc800000006ff */
[----:B------:R-:W1:Y:S02]  /*4890*/  SYNCS.PHASECHK.TRANS64.TRYWAIT P0, [UR7+0x60], R3 ;  /* 0x00006003ff0075a7 */ /* 0x000e640008001107 */
[----:B-1----:R-:W-:Y:S05]  /*48a0*/  @!P0 BRA `(.L_x_79) ;  /* 0x0000003c005c8947 */ /* 0x002fea0003800000 */
.L_x_169:
[----:B------:R-:W3:Y:S02]  /*48b0*/  SYNCS.PHASECHK.TRANS64.TRYWAIT P0, [UR7+0x68], R3 ;  /* 0x00006803ff0075a7 */ /* 0x000ee40008001107 */
[----:B---3--:R-:W-:Y:S05]  /*48c0*/  @!P0 BRA `(.L_x_80) ;  /* 0x0000003c006c8947 */ /* 0x008fea0003800000 */
.L_x_171:
[----:B------:R-:W3:Y:S02]  /*48d0*/  SYNCS.PHASECHK.TRANS64.TRYWAIT P0, [UR7+0x70], R3 ;  /* 0x00007003ff0075a7 */ /* 0x000ee40008001107 */
[----:B---3--:R-:W-:Y:S05]  /*48e0*/  @!P0 BRA `(.L_x_81) ;  /* 0x0000003c007c8947 */ /* 0x008fea0003800000 */
.L_x_173:
[----:B-1----:R-:W-:-:S07]  /*48f0*/  MOV R0, UR7 ;  /* 0x0000000700007c02 */ /* 0x002fce0008000f00 */
.L_x_82:
[----:B-1----:R-:W-:-:S04]  /*4900*/  SHF.L.U32 R3, R32, 0x1f, RZ ;  /* 0x0000001f20037819 */ /* 0x002fc800000006ff */
[----:B------:R1:W3:Y:S03]  /*4910*/  SYNCS.PHASECHK.TRANS64.TRYWAIT P0, [R0+URZ+0x78], R3 ;  /* 0x00007803000075a7 */ /* 0x0002e600080011ff */
[----:B---3--:R-:W-:Y:S05]  /*4920*/  @!P0 NANOSLEEP.SYNCS 0x989680 ;  /* 0x009896800000895d */ /* 0x008fea0003900000 */
[----:B------:R-:W3:Y:S02]  /*4930*/  @!P0 SYNCS.PHASECHK.TRANS64 P0, [R0+URZ+0x78], R3 ;  /* 0x00007803000085a7 */ /* 0x000ee400080010ff */
[----:B--23--:R-:W-:Y:S05]  /*4940*/  @P0 EXIT ;  /* 0x000000000000094d */ /* 0x00cfea0003800000 */
[----:B------:R-:W-:Y:S05]  /*4950*/  BRA `(.L_x_82) ;  /* 0xfffffffc00e87947 */ /* 0x000fea000383ffff */
.L_x_67:
[----:B------:R-:W-:-:S06]  /*4960*/  UISETP.GE.AND UP1, UPT, UR8, 0x4, UPT ;  /* 0x000000040800788c */ /* 0x000fcc000bf26270 */
[----:B------:R-:W-:-:S13]  /*4970*/  PLOP3.LUT P0, PT, PT, PT, UP1, 0x80, 0x8 ;  /* 0x000000000008781c */ /* 0x000fda0003f0f018 */
[----:B------:R-:W-:Y:S05]  /*4980*/  @!P0 EXIT ;  /* 0x000000000000894d */ /* 0x000fea0003800000 */
[----:B------:R-:W-:Y:S01]  /*4990*/  BAR.SYNC.DEFER_BLOCKING 0x6, 0xa0 ;  /* 0x0182800000007b1d */ /* 0x000fe20000010000 */
[C---:B------:R-:W-:Y:S01]  /*49a0*/  IMAD.SHL.U32 R7, R72.reuse, 0x20, RZ ;  /* 0x0000002048077824 */ /* 0x040fe200078e00ff */
[C---:B------:R-:W-:Y:S01]  /*49b0*/  LOP3.LUT P0, RZ, R72.reuse, 0x4, RZ, 0xc0, !PT ;  /* 0x0000000448ff7812 */ /* 0x040fe2000780c0ff */
[C---:B------:R-:W-:Y:S01]  /*49c0*/  IMAD.SHL.U32 R64, R72.reuse, 0x10, RZ ;  /* 0x0000001048407824 */ /* 0x040fe200078e00ff */
[----:B------:R-:W-:Y:S01]  /*49d0*/  CS2R R68, SRZ ;  /* 0x0000000000447805 */ /* 0x000fe2000001ff00 */
[C---:B------:R-:W-:Y:S01]  /*49e0*/  IMAD.SHL.U32 R5, R72.reuse, 0x4, RZ ;  /* 0x0000000448057824 */ /* 0x040fe200078e00ff */
[----:B------:R-:W-:Y:S02]  /*49f0*/  UMOV UR48, 0x400 ;  /* 0x0000040000307882 */ /* 0x000fe40000000000 */
[----:B------:R-:W1:Y:S01]  /*4a00*/  LDC R63, c[0x0][0x370] ;  /* 0x0000dc00ff3f7b82 */ /* 0x000e620000000800 */
[----:B------:R-:W-:Y:S01]  /*4a10*/  ULEA UR48, UR37, UR48, 0x18 ;  /* 0x0000003025307291 */ /* 0x000fe2000f8ec0ff */
[----:B------:R-:W-:Y:S01]  /*4a20*/  LOP3.LUT R0, R7, 0xc0, RZ, 0xc0, !PT ;  /* 0x000000c007007812 */ /* 0x000fe200078ec0ff */
[----:B------:R-:W-:Y:S01]  /*4a30*/  IMAD.U32 R32, R72, 0x10000, RZ ;  /* 0x0001000048207824 */ /* 0x000fe200078e00ff */
[----:B------:R-:W-:Y:S01]  /*4a40*/  LOP3.LUT R64, R64, 0x600, RZ, 0xc0, !PT ;  /* 0x0000060040407812 */ /* 0x000fe200078ec0ff */
[----:B------:R-:W-:Y:S01]  /*4a50*/  UIADD3 UR4, UPT, UPT, UR48, 0x200, URZ ;  /* 0x0000020030047890 */ /* 0x000fe2000fffe0ff */
[----:B------:R-:W-:Y:S01]  /*4a60*/  LOP3.LUT R5, R0, 0x18, R5, 0xf8, !PT ;  /* 0x0000001800057812 */ /* 0x000fe200078ef805 */
[----:B------:R-:W-:Y:S01]  /*4a70*/  IMAD.MOV.U32 R71, RZ, RZ, 0x20 ;  /* 0x00000020ff477424 */ /* 0x000fe200078e00ff */
[----:B------:R-:W2:Y:S01]  /*4a80*/  LDC R28, c[0x0][0xb0c] ;  /* 0x0002c300ff1c7b82 */ /* 0x000ea20000000800 */
[----:B------:R-:W-:Y:S01]  /*4a90*/  SHF.R.U32.HI R0, RZ, 0x1, R72 ;  /* 0x00000001ff007819 */ /* 0x000fe20000011648 */
[----:B------:R-:W-:Y:S01]  /*4aa0*/  IMAD.MOV.U32 R70, RZ, RZ, 0x1 ;  /* 0x00000001ff467424 */ /* 0x000fe200078e00ff */
[--C-:B------:R-:W-:Y:S01]  /*4ab0*/  LOP3.LUT R64, R64, 0x20, R7.reuse, 0xf8, !PT ;  /* 0x0000002040407812 */ /* 0x100fe200078ef807 */
[----:B------:R-:W-:Y:S01]  /*4ac0*/  IMAD.MOV.U32 R30, RZ, RZ, RZ ;  /* 0x000000ffff1e7224 */ /* 0x000fe200078e00ff */
[----:B------:R-:W-:Y:S01]  /*4ad0*/  LOP3.LUT R32, R32, 0x600000, RZ, 0xc0, !PT ;  /* 0x0060000020207812 */ /* 0x000fe200078ec0ff */
[----:B------:R-:W-:Y:S01]  /*4ae0*/  IMAD.MOV.U32 R75, RZ, RZ, RZ ;  /* 0x000000ffff4b7224 */ /* 0x000fe200078e00ff */
[----:B------:R-:W-:Y:S01]  /*4af0*/  LOP3.LUT R5, R5, 0x8, R0, 0x78, !PT ;  /* 0x0000000805057812 */ /* 0x000fe200078e7800 */
[----:B------:R-:W4:Y:S01]  /*4b00*/  LDC R61, c[0x0][0xb20] ;  /* 0x0002c800ff3d7b82 */ /* 0x000f220000000800 */
[----:B------:R-:W3:Y:S01]  /*4b10*/  LDS R3, [UR48+0x140] ;  /* 0x00014030ff037984 */ /* 0x000ee20008000800 */
[----:B------:R-:W-:Y:S01]  /*4b20*/  LOP3.LUT R64, R64, 0x100, R7, 0xf8, !PT ;  /* 0x0000010040407812 */ /* 0x000fe200078ef807 */
[----:B------:R-:W-:Y:S01]  /*4b30*/  IMAD.U32 R66, RZ, RZ, UR4 ;  /* 0x00000004ff427e24 */ /* 0x000fe2000f8e00ff */
[----:B------:R-:W-:Y:S01]  /*4b40*/  LOP3.LUT R72, R72, 0x60, RZ, 0xc0, !PT ;  /* 0x0000006048487812 */ /* 0x000fe200078ec0ff */
[----:B------:R-:W1:Y:S01]  /*4b50*/  LDCU.64 UR52, c[0x0][0x348] ;  /* 0x00006900ff3477ac */ /* 0x000e620008000a00 */
[----:B------:R-:W-:-:S02]  /*4b60*/  LOP3.LUT R64, R64, R5, RZ, 0xfc, !PT ;  /* 0x0000000540407212 */ /* 0x000fc400078efcff */
[----:B------:R-:W1:Y:S01]  /*4b70*/  LDC R27, c[0x0][0xb30] ;  /* 0x0002cc00ff1b7b82 */ /* 0x000e620000000800 */
[----:B------:R-:W-:Y:S01]  /*4b80*/  SEL R71, R71, 0xffffffe0, !P0 ;  /* 0xffffffe047477807 */ /* 0x000fe20004000000 */
[----:B------:R-:W1:Y:S01]  /*4b90*/  LDCU.64 UR38, c[0x0][0x888] ;  /* 0x00011100ff2677ac */ /* 0x000e620008000a00 */
[----:B------:R-:W1:Y:S05]  /*4ba0*/  LDCU.64 UR44, c[0x0][0x890] ;  /* 0x00011200ff2c77ac */ /* 0x000e6a0008000a00 */
[----:B------:R-:W1:Y:S01]  /*4bb0*/  LDC.64 R56, c[0x0][0xb10] ;  /* 0x0002c400ff387b82 */ /* 0x000e620000000a00 */
[----:B------:R-:W-:Y:S01]  /*4bc0*/  UMOV UR49, URZ ;  /* 0x000000ff00317c82 */ /* 0x000fe20008000000 */
[----:B------:R-:W-:-:S06]  /*4bd0*/  UMOV UR51, URZ ;  /* 0x000000ff00337c82 */ /* 0x000fcc0008000000 */
[----:B------:R-:W1:Y:S08]  /*4be0*/  LDC.64 R24, c[0x0][0xb18] ;  /* 0x0002c600ff187b82 */ /* 0x000e700000000a00 */
[----:B------:R-:W1:Y:S08]  /*4bf0*/  LDC.64 R22, c[0x0][0xb28] ;  /* 0x0002ca00ff167b82 */ /* 0x000e700000000a00 */
[----:B------:R-:W1:Y:S01]  /*4c00*/  LDC.64 R54, c[0x0][0x8b0] ;  /* 0x00022c00ff367b82 */ /* 0x000e620000000a00 */
[----:B---3--:R-:W-:-:S07]  /*4c10*/  IMAD.IADD R32, R3, 0x1, R32 ;  /* 0x0000000103207824 */ /* 0x008fce00078e0220 */
[----:B------:R-:W3:Y:S08]  /*4c20*/  LDC.64 R52, c[0x0][0x8a8] ;  /* 0x00022a00ff347b82 */ /* 0x000ef00000000a00 */
[----:B--2-4-:R-:W1:Y:S02]  /*4c30*/  LDC R62, c[0x0][0x374] ;  /* 0x0000dd00ff3e7b82 */ /* 0x014e640000000800 */
.L_x_126:
[C---:B------:R-:W-:Y:S02]  /*4c40*/  LEA R0, R75.reuse, UR48, 0x3 ;  /* 0x000000304b007c11 */ /* 0x040fe4000f8e18ff */
[----:B------:R-:W-:Y:S02]  /*4c50*/  SHF.L.U32 R3, R68, 0x1f, RZ ;  /* 0x0000001f44037819 */ /* 0x000fe400000006ff */
[----:B------:R-:W-:Y:S02]  /*4c60*/  LEA R16, R75, UR48, 0x4 ;  /* 0x000000304b107c11 */ /* 0x000fe4000f8e20ff */
[----:B------:R-:W2:Y:S02]  /*4c70*/  SYNCS.PHASECHK.TRANS64.TRYWAIT P0, [R0+URZ+0x90], R3 ;  /* 0x00009003000075a7 */ /* 0x000ea400080011ff */
[----:B-12---:R-:W-:Y:S05]  /*4c80*/  @!P0 BRA `(.L_x_83) ;  /* 0x0000003800ac8947 */ /* 0x006fea0003800000 */
.L_x_174:
[----:B------:R-:W4:Y:S01]  /*4c90*/  LDC.64 R12, c[0x0][0xb10] ;  /* 0x0002c400ff0c7b82 */ /* 0x000f220000000a00 */
[----:B------:R-:W3:Y:S01]  /*4ca0*/  LDS.128 R16, [R16+0x120] ;  /* 0x0001200010107984 */ /* 0x000ee20000000c00 */
[----:B-1----:R-:W-:Y:S01]  /*4cb0*/  ISETP.NE.AND P1, PT, R27, 0x1, PT ;  /* 0x000000011b00780c */ /* 0x002fe20003f25270 */
[----:B--2---:R-:W-:Y:S01]  /*4cc0*/  VIADD R0, R0, 0xa0 ;  /* 0x000000a000007836 */ /* 0x004fe20000000000 */
[----:B------:R-:W-:Y:S04]  /*4cd0*/  ISETP.GE.AND P0, PT, R26, 0x1, PT ;  /* 0x000000011a00780c */ /* 0x000fe80003f06270 */
[----:B------:R-:W1:Y:S01]  /*4ce0*/  LDC.64 R10, c[0x0][0xb18] ;  /* 0x0002c600ff0a7b82 */ /* 0x000e620000000a00 */
[----:B------:R-:W-:Y:S01]  /*4cf0*/  PRMT R0, RZ, 0x654, R0 ;  /* 0x00000654ff007816 */ /* 0x000fe20000000000 */
[----:B------:R-:W-:Y:S01]  /*4d00*/  @!PT LDS RZ, [RZ] ;  /* 0x00000000fffff984 */ /* 0x000fe20000000800 */
[----:B------:R-:W-:Y:S01]  /*4d10*/  @!PT LDS RZ, [RZ] ;  /* 0x00000000fffff984 */ /* 0x000fe20000000800 */
[----:B------:R-:W-:Y:S01]  /*4d20*/  @!PT LDS RZ, [RZ] ;  /* 0x00000000fffff984 */ /* 0x000fe20000000800 */
[----:B------:R-:W-:Y:S01]  /*4d30*/  @!PT LDS RZ, [RZ] ;  /* 0x00000000fffff984 */ /* 0x000fe20000000800 */
[----:B------:R2:W-:Y:S06]  /*4d40*/  MEMBAR.ALL.CTA ;  /* 0x0000000000007992 */ /* 0x0005ec0000008000 */
[----:B--2---:R-:W2:Y:S01]  /*4d50*/  FENCE.VIEW.ASYNC.S ;  /* 0x00000000000073c6 */ /* 0x004ea20000000000 */
[----:B------:R-:W1:Y:S08]  /*4d60*/  @!P1 LDC R14, c[0x0][0xb20] ;  /* 0x0002c800ff0e9b82 */ /* 0x000e700000000800 */
[----:B------:R-:W1:Y:S01]  /*4d70*/  @!P1 LDC R9, c[0x0][0xb0c] ;  /* 0x0002c300ff099b82 */ /* 0x000e620000000800 */
[----:B--2---:R2:W-:Y:S01]  /*4d80*/  SYNCS.ARRIVE.TRANS64.RED.A1T0 RZ, [R0+URZ], RZ ;  /* 0x000000ff00ff79a7 */ /* 0x0045e200081004ff */
[----:B---3--:R-:W-:Y:S04]  /*4d90*/  LOP3.LUT P4, RZ, R18, 0x1, RZ, 0xc0, !PT ;  /* 0x0000000112ff7812 */ /* 0x008fe8000788c0ff */
[----:B------:R-:W-:Y:S09]  /*4da0*/  P2R R73, PR, RZ, 0x10 ;  /* 0x00000010ff497803 */ /* 0x000ff20000000000 */
[----:B------:R-:W-:Y:S02]  /*4db0*/  @P4 MOV R31, R16 ;  /* 0x00000010001f4202 */ /* 0x000fe40000000f00 */
[----:B------:R-:W-:Y:S01]  /*4dc0*/  @P4 LOP3.LUT R29, R17, 0xffff, RZ, 0xc0, !PT ;  /* 0x0000ffff111d4812 */ /* 0x000fe200078ec0ff */
[----:B--2-4-:R-:W-:Y:S06]  /*4dd0*/  @!P0 BRA `(.L_x_84) ;  /* 0x0000000000a48947 */ /* 0x014fec0003800000 */
[----:B------:R-:W-:Y:S01]  /*4de0*/  IMAD.HI.U32 R36, R62, R25, RZ ;  /* 0x000000193e247227 */ /* 0x000fe200078e00ff */
[----:B------:R-:W-:Y:S02]  /*4df0*/  ISETP.NE.AND P0, PT, R24, 0x1, PT ;  /* 0x000000011800780c */ /* 0x000fe40003f05270 */
[----:B------:R-:W-:Y:S01]  /*4e00*/  ISETP.NE.AND P2, PT, R26, 0x1, PT ;  /* 0x000000011a00780c */ /* 0x000fe20003f45270 */
[-C--:B------:R-:W-:Y:S01]  /*4e10*/  IMAD.HI.U32 R34, R63, R56.reuse, RZ ;  /* 0x000000383f227227 */ /* 0x080fe200078e00ff */
[----:B------:R-:W-:Y:S02]  /*4e20*/  SHF.R.U32.HI R37, RZ, R61, R36 ;  /* 0x0000003dff257219 */ /* 0x000fe40000011624 */
[----:B------:R-:W-:Y:S01]  /*4e30*/  ISETP.NE.AND P3, PT, R28, 0x1, PT ;  /* 0x000000011c00780c */ /* 0x000fe20003f65270 */
[----:B------:R-:W-:Y:S01]  /*4e40*/  IMAD.HI.U32 R40, R29, R25, RZ ;  /* 0x000000191d287227 */ /* 0x000fe200078e00ff */
[----:B------:R-:W-:Y:S02]  /*4e50*/  SHF.R.U32.HI R34, RZ, R57, R34 ;  /* 0x00000039ff227219 */ /* 0x000fe40000011622 */
[----:B------:R-:W-:Y:S01]  /*4e60*/  SEL R3, R62, R37, !P0 ;  /* 0x000000253e037207 */ /* 0x000fe20004000000 */
[----:B------:R-:W-:Y:S01]  /*4e70*/  IMAD.HI.U32 R38, R31, R56, RZ ;  /* 0x000000381f267227 */ /* 0x000fe200078e00ff */
[----:B------:R-:W-:Y:S03]  /*4e80*/  SEL R7, R63, R34, !P3 ;  /* 0x000000223f077207 */ /* 0x000fe60005800000 */
[-C--:B------:R-:W-:Y:S01]  /*4e90*/  IMAD.HI.U32 R34, R3, R22.reuse, RZ ;  /* 0x0000001603227227 */ /* 0x080fe200078e00ff */
[----:B------:R-:W-:Y:S03]  /*4ea0*/  SHF.R.U32.HI R38, RZ, R57, R38 ;  /* 0x00000039ff267219 */ /* 0x000fe60000011626 */
[----:B------:R-:W-:Y:S01]  /*4eb0*/  IMAD.HI.U32 R36, R7, R22, RZ ;  /* 0x0000001607247227 */ /* 0x000fe200078e00ff */
[----:B------:R-:W-:Y:S02]  /*4ec0*/  @P2 SHF.R.U32.HI R3, RZ, R23, R34 ;  /* 0x00000017ff032219 */ /* 0x000fe40000011622 */
[----:B------:R-:W-:Y:S02]  /*4ed0*/  SHF.R.U32.HI R34, RZ, R61, R40 ;  /* 0x0000003dff227219 */ /* 0x000fe40000011628 */
[----:B------:R-:W-:Y:S01]  /*4ee0*/  @P2 SHF.R.U32.HI R7, RZ, R23, R36 ;  /* 0x00000017ff072219 */ /* 0x000fe20000011624 */
[C---:B------:R-:W-:Y:S01]  /*4ef0*/  IMAD R2, R26.reuse, R3, RZ ;  /* 0x000000031a027224 */ /* 0x040fe200078e02ff */
[----:B------:R-:W-:Y:S02]  /*4f00*/  SEL R5, R29, R34, !P0 ;  /* 0x000000221d057207 */ /* 0x000fe40004000000 */
[----:B------:R-:W-:Y:S01]  /*4f10*/  SEL R3, R31, R38, !P3 ;  /* 0x000000261f037207 */ /* 0x000fe20005800000 */
[----:B------:R-:W-:Y:S01]  /*4f20*/  IMAD R4, R26, R7, RZ ;  /* 0x000000071a047224 */ /* 0x000fe200078e02ff */
[C---:B------:R-:W-:Y:S01]  /*4f30*/  ISETP.GE.AND P0, PT, R5.reuse, R2, PT ;  /* 0x000000020500720c */ /* 0x040fe20003f06270 */
[----:B------:R-:W-:Y:S03]  /*4f40*/  IMAD.HI.U32 R6, R5, R22, RZ ;  /* 0x0000001605067227 */ /* 0x000fe600078e00ff */
[----:B------:R-:W-:Y:S01]  /*4f50*/  ISETP.GE.OR P0, PT, R3, R4, P0 ;  /* 0x000000040300720c */ /* 0x000fe20000706670 */
[----:B------:R-:W-:Y:S01]  /*4f60*/  IMAD.MOV R4, RZ, RZ, -R3 ;  /* 0x000000ffff047224 */ /* 0x000fe200078e0a03 */
[-C--:B------:R-:W-:Y:S03]  /*4f70*/  SHF.R.U32.HI R6, RZ, R23.reuse, R6 ;  /* 0x00000017ff067219 */ /* 0x080fe60000011606 */
[----:B------:R-:W-:Y:S01]  /*4f80*/  IMAD R31, R28, R4, R31 ;  /* 0x000000041c1f7224 */ /* 0x000fe200078e021f */
[----:B------:R-:W-:Y:S05]  /*4f90*/  SEL R15, R5, R6, !P2 ;  /* 0x00000006050f7207 */ /* 0x000fea0005000000 */
[----:B------:R-:W-:Y:S02]  /*4fa0*/  IMAD.MOV R6, RZ, RZ, -R15 ;  /* 0x000000ffff067224 */ /* 0x000fe400078e0a0f */
[C---:B------:R-:W-:Y:S04]  /*4fb0*/  @!P0 IMAD.HI.U32 R2, R3.reuse, R22, RZ ;  /* 0x0000001603028227 */ /* 0x040fe800078e00ff */
[----:B------:R-:W-:Y:S01]  /*4fc0*/  IMAD R6, R26, R6, R5 ;  /* 0x000000061a067224 */ /* 0x000fe200078e0205 */
[----:B------:R-:W-:Y:S04]  /*4fd0*/  @!P0 SHF.R.U32.HI R2, RZ, R23, R2 ;  /* 0x00000017ff028219 */ /* 0x000fe80000011602 */
[----:B------:R-:W-:Y:S02]  /*4fe0*/  @!P0 SEL R0, R3, R2, !P2 ;  /* 0x0000000203008207 */ /* 0x000fe40005000000 */
[----:B------:R-:W-:Y:S02]  /*4ff0*/  IADD3 R2, PT, PT, -R5, RZ, RZ ;  /* 0x000000ff05027210 */ /* 0x000fe40007ffe1ff */
[----:B------:R-:W-:Y:S01]  /*5000*/  @!P0 IADD3 R8, PT, PT, R15, -R0, RZ ;  /* 0x800000000f088210 */ /* 0x000fe20007ffe0ff */
[----:B------:R-:W-:Y:S02]  /*5010*/  @!P0 IMAD R0, R7, R6, R0 ;  /* 0x0000000607008224 */ /* 0x000fe400078e0200 */
[----:B------:R-:W-:Y:S02]  /*5020*/  IMAD R29, R24, R2, R29 ;  /* 0x00000002181d7224 */ /* 0x000fe400078e021d */
[----:B------:R-:W-:Y:S02]  /*5030*/  @!P0 IMAD R5, R8, R26, R3 ;  /* 0x0000001a08058224 */ /* 0x000fe400078e0203 */
[----:B------:R-:W-:Y:S04]  /*5040*/  @!P0 IMAD.MOV.U32 R3, RZ, RZ, R0 ;  /* 0x000000ffff038224 */ /* 0x000fe800078e0000 */
[----:B------:R-:W-:Y:S02]  /*5050*/  IMAD R31, R3, R28, R31 ;  /* 0x0000001c031f7224 */ /* 0x000fe400078e021f */
[----:B------:R-:W-:Y:S07]  /*5060*/  IMAD R29, R5, R24, R29 ;  /* 0x00000018051d7224 */ /* 0x000fee00078e021d */
.L_x_84:
[----:B-1----:R-:W-:Y:S01]  /*5070*/  @!P1 ISETP.NE.AND P0, PT, R10, 0x1, PT ;  /* 0x000000010a00980c */ /* 0x002fe20003f05270 */
[----:B------:R-:W-:Y:S01]  /*5080*/  @!P1 IMAD.HI.U32 R3, R29, R11, RZ ;  /* 0x0000000b1d039227 */ /* 0x000fe200078e00ff */
[----:B------:R-:W-:Y:S01]  /*5090*/  R2UR UR42, R21 ;  /* 0x00000000152a72ca */ /* 0x000fe200000e0000 */
[----:B------:R-:W-:Y:S01]  /*50a0*/  BSSY.RECONVERGENT B6, `(.L_x_85) ;  /* 0x0000031000067945 */ /* 0x000fe20003800200 */
[----:B------:R-:W-:Y:S01]  /*50b0*/  R2UR UR41, R20 ;  /* 0x00000000142972ca */ /* 0x000fe200000e0000 */
[----:B------:R-:W-:Y:S01]  /*50c0*/  @!P1 IMAD.HI.U32 R0, R31, R12, RZ ;  /* 0x0000000c1f009227 */ /* 0x000fe200078e00ff */
[----:B------:R-:W-:Y:S02]  /*50d0*/  @!P1 SHF.R.U32.HI R2, RZ, R14, R3 ;  /* 0x0000000eff029219 */ /* 0x000fe40000011603 */
[----:B------:R-:W-:Y:S01]  /*50e0*/  @!P1 ISETP.NE.AND P2, PT, R9, 0x1, PT ;  /* 0x000000010900980c */ /* 0x000fe20003f45270 */
[----:B------:R-:W-:Y:S01]  /*50f0*/  VIADD R75, R75, 0x1 ;  /* 0x000000014b4b7836 */ /* 0x000fe20000000000 */
[----:B------:R-:W-:Y:S02]  /*5100*/  @!P1 SEL R2, R29, R2, !P0 ;  /* 0x000000021d029207 */ /* 0x000fe40004000000 */
[----:B------:R-:W-:Y:S02]  /*5110*/  @!P1 SHF.R.U32.HI R0, RZ, R13, R0 ;  /* 0x0000000dff009219 */ /* 0x000fe40000011600 */
[----:B------:R-:W-:Y:S01]  /*5120*/  LOP3.LUT P0, RZ, R66, 0x1b0, RZ, 0xc0, !PT ;  /* 0x000001b042ff7812 */ /* 0x000fe2000780c0ff */
[----:B------:R-:W-:Y:S01]  /*5130*/  USHF.L.U32 UR42, UR42, 0x6, URZ ;  /* 0x000000062a2a7899 */ /* 0x000fe200080006ff */
[----:B------:R-:W-:Y:S01]  /*5140*/  @!P1 SEL R3, R31, R0, !P2 ;  /* 0x000000001f039207 */ /* 0x000fe20005000000 */
[----:B------:R-:W-:Y:S01]  /*5150*/  USHF.L.U32 UR41, UR41, 0x7, URZ ;  /* 0x0000000729297899 */ /* 0x000fe200080006ff */
[----:B------:R-:W-:Y:S03]  /*5160*/  @P4 SHF.R.U32.HI R67, RZ, 0x10, R17 ;  /* 0x00000010ff434819 */ /* 0x000fe60000011611 */
[----:B------:R-:W-:Y:S02]  /*5170*/  @!P1 IMAD.IADD R0, R2, 0x1, -R3 ;  /* 0x0000000102009824 */ /* 0x000fe400078e0a03 */
[----:B------:R-:W-:Y:S02]  /*5180*/  @!P1 IMAD.IADD R2, R3, 0x1, -R2 ;  /* 0x0000000103029824 */ /* 0x000fe400078e0a02 */
[----:B------:R-:W-:Y:S02]  /*5190*/  @!P1 IMAD R31, R0, R9, R31 ;  /* 0x00000009001f9224 */ /* 0x000fe400078e021f */
[----:B------:R-:W-:Y:S01]  /*51a0*/  @!P1 IMAD R29, R2, R10, R29 ;  /* 0x0000000a021d9224 */ /* 0x000fe200078e021d */
[----:B------:R-:W-:Y:S06]  /*51b0*/  @!P0 BRA `(.L_x_86) ;  /* 0x00000000007c8947 */ /* 0x000fec0003800000 */
[----:B------:R-:W1:Y:S01]  /*51c0*/  LDCU.64 UR8, c[0x4][0x80] ;  /* 0x01001000ff0877ac */ /* 0x000e620008000a00 */
[----:B------:R-:W-:Y:S01]  /*51d0*/  MOV R2, 0x0 ;  /* 0x0000000000027802 */ /* 0x000fe20000000f00 */
[----:B------:R-:W-:Y:S02]  /*51e0*/  HFMA2 R12, -RZ, RZ, 0, 5.9604644775390625e-08 ;  /* 0x00000001ff0c7431 */ /* 0x000fe400000001ff */
[----:B------:R-:W-:Y:S01]  /*51f0*/  IMAD.MOV.U32 R8, RZ, RZ, 0x70 ;  /* 0x00000070ff087424 */ /* 0x000fe200078e00ff */
[----:B------:R2:W3:Y:S01]  /*5200*/  LDC.64 R14, c[0x4][R2] ;  /* 0x01000000020e7b82 */ /* 0x0004e20000000a00 */
[----:B------:R-:W4:Y:S01]  /*5210*/  LDCU.64 UR6, c[0x4][0x88] ;  /* 0x01001100ff0677ac */ /* 0x000f220008000a00 */
[----:B------:R-:W-:Y:S01]  /*5220*/  IMAD.MOV.U32 R13, RZ, RZ, RZ ;  /* 0x000000ffff0d7224 */ /* 0x000fe200078e00ff */
[----:B------:R-:W2:Y:S01]  /*5230*/  LDCU.64 UR4, c[0x4][0x8] ;  /* 0x01000100ff0477ac */ /* 0x000ea20008000a00 */
[----:B-1----:R-:W-:Y:S01]  /*5240*/  MOV R5, UR9 ;  /* 0x0000000900057c02 */ /* 0x002fe20008000f00 */
[----:B------:R-:W-:Y:S01]  /*5250*/  IMAD.U32 R4, RZ, RZ, UR8 ;  /* 0x00000008ff047e24 */ /* 0x000fe2000f8e00ff */
[----:B----4-:R-:W-:Y:S01]  /*5260*/  MOV R7, UR7 ;  /* 0x0000000700077c02 */ /* 0x010fe20008000f00 */
[----:B------:R-:W-:Y:S01]  /*5270*/  IMAD.U32 R6, RZ, RZ, UR6 ;  /* 0x00000006ff067e24 */ /* 0x000fe2000f8e00ff */
[----:B--2---:R-:W-:Y:S01]  /*5280*/  MOV R11, UR5 ;  /* 0x00000005000b7c02 */ /* 0x004fe20008000f00 */
[----:B------:R-:W-:Y:S02]  /*5290*/  IMAD.U32 R10, RZ, RZ, UR4 ;  /* 0x00000004ff0a7e24 */ /* 0x000fe4000f8e00ff */
[----:B------:R-:W-:Y:S07]  /*52a0*/  LEPC R20, `(.L_x_87) ;  /* 0x000000001014794e */ /* 0x000fee0000000000 */
[----:B---3-5:R-:W-:Y:S05]  /*52b0*/  CALL.ABS.NOINC R14 ;  /* 0x000000000e007343 */ /* 0x028fea0003c00000 */
.L_x_87:
[----:B------:R-:W1:Y:S01]  /*52c0*/  LDCU.64 UR8, c[0x4][0x80] ;  /* 0x01001000ff0877ac */ /* 0x000e620008000a00 */
[----:B------:R-:W2:Y:S01]  /*52d0*/  LDC.64 R2, c[0x4][R2] ;  /* 0x0100000002027b82 */ /* 0x000ea20000000a00 */
[----:B------:R-:W-:Y:S02]  /*52e0*/  HFMA2 R12, -RZ, RZ, 0, 5.9604644775390625e-08 ;  /* 0x00000001ff0c7431 */ /* 0x000fe400000001ff */
[----:B------:R-:W-:Y:S02]  /*52f0*/  IMAD.MOV.U32 R8, RZ, RZ, 0x70 ;  /* 0x00000070ff087424 */ /* 0x000fe400078e00ff */
[----:B------:R-:W-:Y:S01]  /*5300*/  IMAD.MOV.U32 R13, RZ, RZ, RZ ;  /* 0x000000ffff0d7224 */ /* 0x000fe200078e00ff */
[----:B------:R-:W3:Y:S01]  /*5310*/  LDCU.64 UR6, c[0x4][0x88] ;  /* 0x01001100ff0677ac */ /* 0x000ee20008000a00 */
[----:B------:R-:W4:Y:S01]  /*5320*/  LDCU.64 UR4, c[0x4][0x8] ;  /* 0x01000100ff0477ac */ /* 0x000f220008000a00 */
[----:B-1----:R-:W-:Y:S02]  /*5330*/  MOV R4, UR8 ;  /* 0x0000000800047c02 */ /* 0x002fe40008000f00 */
[----:B------:R-:W-:Y:S02]  /*5340*/  MOV R5, UR9 ;  /* 0x0000000900057c02 */ /* 0x000fe40008000f00 */
[----:B---3--:R-:W-:Y:S01]  /*5350*/  MOV R7, UR7 ;  /* 0x0000000700077c02 */ /* 0x008fe20008000f00 */
[----:B------:R-:W-:Y:S01]  /*5360*/  IMAD.U32 R6, RZ, RZ, UR6 ;  /* 0x00000006ff067e24 */ /* 0x000fe2000f8e00ff */
[----:B----4-:R-:W-:Y:S01]  /*5370*/  MOV R11, UR5 ;  /* 0x00000005000b7c02 */ /* 0x010fe20008000f00 */
[----:B------:R-:W-:Y:S02]  /*5380*/  IMAD.U32 R10, RZ, RZ, UR4 ;  /* 0x00000004ff0a7e24 */ /* 0x000fe4000f8e00ff */
[----:B------:R-:W-:Y:S07]  /*5390*/  LEPC R20, `(.L_x_86) ;  /* 0x000000001014794e */ /* 0x000fee0000000000 */
[----:B--2---:R-:W-:Y:S05]  /*53a0*/  CALL.ABS.NOINC R2 ;  /* 0x0000000002007343 */ /* 0x004fea0003c00000 */
.L_x_86:
[----:B------:R-:W-:Y:S05]  /*53b0*/  BSYNC.RECONVERGENT B6 ;  /* 0x0000000000067941 */ /* 0x000fea0003800200 */
.L_x_85:
[----:B------:R-:W-:Y:S01]  /*53c0*/  ISETP.NE.U32.AND P4, PT, R54, RZ, PT ;  /* 0x000000ff3600720c */ /* 0x000fe20003f85070 */
[----:B------:R-:W-:Y:S01]  /*53d0*/  UISETP.NE.AND UP2, UPT, UR50, URZ, UPT ;  /* 0x000000ff3200728c */ /* 0x000fe2000bf45270 */
[----:B------:R-:W-:Y:S01]  /*53e0*/  ISETP.NE.U32.AND P2, PT, RZ, UR38, PT ;  /* 0x00000026ff007c0c */ /* 0x000fe2000bf45070 */
[----:B------:R-:W-:Y:S01]  /*53f0*/  UISETP.NE.U32.AND UP1, UPT, UR44, URZ, UPT ;  /* 0x000000ff2c00728c */ /* 0x000fe2000bf25070 */
[----:B------:R-:W-:Y:S01]  /*5400*/  ISETP.NE.AND.EX P4, PT, R55, RZ, PT, P4 ;  /* 0x000000ff3700720c */ /* 0x000fe20003f85340 */
[----:B------:R-:W-:Y:S01]  /*5410*/  UPLOP3.LUT UP0, UPT, UPT, UPT, UPT, 0x40, 0x4 ;  /* 0x000000000004789c */ /* 0x000fe20003f0e870 */
[----:B------:R-:W-:Y:S01]  /*5420*/  ISETP.NE.AND.EX P2, PT, RZ, UR39, PT, P2 ;  /* 0x00000027ff007c0c */ /* 0x000fe2000bf45320 */
[----:B------:R-:W-:Y:S01]  /*5430*/  UISETP.NE.AND.EX UP1, UPT, UR45, URZ, UPT, UP1 ;  /* 0x000000ff2d00728c */ /* 0x000fe2000bf25310 */
[----:B------:R-:W-:Y:S04]  /*5440*/  PLOP3.LUT P1, PT, PT, PT, UP2, 0x80, 0x8 ;  /* 0x000000000008781c */ /* 0x000fe80003f2f028 */
[----:B------:R-:W-:Y:S06]  /*5450*/  @UP2 UPLOP3.LUT UP0, UPT, UPT, UPT, UP1, 0x80, 0x8 ;  /* 0x000000000008289c */ /* 0x000fec0003f0f010 */
[----:B------:R-:W-:Y:S01]  /*5460*/  PLOP3.LUT P0, PT, PT, PT, UP0, 0x80, 0x8 ;  /* 0x000000000008781c */ /* 0x000fe20003f0f008 */
[----:B------:R-:W-:Y:S01]  /*5470*/  @!UPT UIADD3 URZ, UPT, UPT, URZ, URZ, URZ ;  /* 0x000000fffffff290 */ /* 0x000fe2000fffe0ff */
[----:B------:R-:W-:Y:S11]  /*5480*/  BRA.U !UP1, `(.L_x_88) ;  /* 0x0000000109387547 */ /* 0x000ff6000b800000 */
[----:B------:R-:W-:Y:S01]  /*5490*/  UISETP.NE.U32.AND UP0, UPT, UR38, URZ, UPT ;  /* 0x000000ff2600728c */ /* 0x000fe2000bf05070 */
[----:B------:R-:W-:Y:S02]  /*54a0*/  HFMA2 R0, -RZ, RZ, 0, 5.9604644775390625e-08 ;  /* 0x00000001ff007431 */ /* 0x000fe400000001ff */
[----:B------:R-:W-:Y:S01]  /*54b0*/  IMAD.MOV.U32 R59, RZ, RZ, 0x1 ;  /* 0x00000001ff3b7424 */ /* 0x000fe200078e00ff */
[----:B------:R-:W-:Y:S06]  /*54c0*/  UISETP.NE.AND.EX UP0, UPT, UR39, URZ, UPT, UP0 ;  /* 0x000000ff2700728c */ /* 0x000fec000bf05300 */
[----:B------:R-:W-:Y:S05]  /*54d0*/  PLOP3.LUT P3, PT, PT, PT, UP0, 0x80, 0x8 ;  /* 0x000000000008781c */ /* 0x000fea0003f6f008 */
[----:B------:R-:W1:Y:S01]  /*54e0*/  @UP0 LDCU.64 UR6, c[0x0][0x888] ;  /* 0x00011100ff0607ac */ /* 0x000e620008000a00 */
[----:B------:R-:W-:Y:S07]  /*54f0*/  @UP0 UIMAD UR4, UR36, UR44, URZ ;  /* 0x0000002c240402a4 */ /* 0x000fee000f8e02ff */
[----:B------:R-:W-:Y:S01]  /*5500*/  @!P3 PRMT R59, R0, 0x7610, R59 ;  /* 0x00007610003bb816 */ /* 0x000fe2000000003b */
[----:B-1----:R-:W-:Y:S03]  /*5510*/  @UP0 UIMAD.WIDE UR6, UR4, 0x4, UR6 ;  /* 0x00000004040608a5 */ /* 0x002fe6000f8e0206 */
[----:B------:R-:W1:Y:S03]  /*5520*/  @!UP0 LDCU UR4, c[0x0][0x880] ;  /* 0x00011000ff0487ac */ /* 0x000e660008000800 */
[----:B------:R-:W-:Y:S01]  /*5530*/  IMAD.U32 R2, RZ, RZ, UR6 ;  /* 0x00000006ff027e24 */ /* 0x000fe2000f8e00ff */
[----:B------:R-:W-:Y:S05]  /*5540*/  MOV R3, UR7 ;  /* 0x0000000700037c02 */ /* 0x000fea0008000f00 */
[----:B-----5:R2:W5:Y:S02]  /*5550*/  @P3 LDG.E R35, desc[UR46][R2.64] ;  /* 0x0000002e02233981 */ /* 0x020564000c1e1900 */
[----:B-12---:R-:W-:Y:S02]  /*5560*/  @!P3 IMAD.U32 R35, RZ, RZ, UR4 ;  /* 0x00000004ff23be24 */ /* 0x006fe4000f8e00ff */
.L_x_88:
[----:B------:R-:W-:Y:S05]  /*5570*/  @!P4 BRA `(.L_x_89) ;  /* 0x000000000020c947 */ /* 0x000fea0003800000 */
[----:B------:R-:W-:Y:S04]  /*5580*/  ISETP.NE.U32.AND P3, PT, R52, RZ, PT ;  /* 0x000000ff3400720c */ /* 0x000fe80003f65070 */
[----:B------:R-:W-:Y:S11]  /*5590*/  ISETP.NE.AND.EX P3, PT, R53, RZ, PT, P3 ;  /* 0x000000ff3500720c */ /* 0x000ff60003f65330 */
[----:B------:R-:W-:Y:S02]  /*55a0*/  @!UPT UIADD3 URZ, UPT, UPT, URZ, URZ, URZ ;  /* 0x000000fffffff290 */ /* 0x000fe4000fffe0ff */
[----:B------:R-:W1:Y:S01]  /*55b0*/  @P3 LDC.64 R2, c[0x0][0x8a8] ;  /* 0x00022a00ff023b82 */ /* 0x000e620000000a00 */
[----:B------:R-:W-:Y:S04]  /*55c0*/  @P3 IMAD R0, R54, UR36, RZ ;  /* 0x0000002436003c24 */ /* 0x000fe8000f8e02ff */
[----:B-1----:R-:W-:Y:S05]  /*55d0*/  @P3 IMAD.WIDE R2, R0, 0x4, R2 ;  /* 0x0000000400023825 */ /* 0x002fea00078e0202 */
[----:B-----5:R1:W5:Y:S02]  /*55e0*/  @P3 LDG.E R33, desc[UR46][R2.64] ;  /* 0x0000002e02213981 */ /* 0x020364000c1e1900 */
[----:B-1----:R-:W2:Y:S02]  /*55f0*/  @!P3 LDC R33, c[0x0][0x8a0] ;  /* 0x00022800ff21bb82 */ /* 0x002ea40000000800 */
.L_x_89:
[----:B-----5:R-:W-:Y:S01]  /*5600*/  FSETP.NEU.AND P3, PT, R35, RZ, PT ;  /* 0x000000ff2300720b */ /* 0x020fe20003f6d000 */
[----:B------:R-:W-:Y:S01]  /*5610*/  IMAD.SHL.U32 R80, R64, 0x2, RZ ;  /* 0x0000000240507824 */ /* 0x000fe200078e00ff */
[----:B------:R-:W-:Y:S01]  /*5620*/  SEL R7, RZ, 0xffffffff, P2 ;  /* 0xffffffffff077807 */ /* 0x000fe20001000000 */
[----:B------:R-:W-:Y:S01]  /*5630*/  BSSY B1, `(.L_x_90) ;  /* 0x0000036000017945 */ /* 0x000fe20003800000 */
[----:B------:R-:W-:Y:S01]  /*5640*/  @P1 LOP3.LUT P2, RZ, R59, 0xff, RZ, 0xc0, !PT ;  /* 0x000000ff3bff1812 */ /* 0x000fe2000784c0ff */
[----:B------:R-:W-:Y:S01]  /*5650*/  VIADD R78, R80, UR48 ;  /* 0x00000030504e7c36 */ /* 0x000fe20008000000 */
[----:B------:R-:W-:Y:S01]  /*5660*/  @P1 SEL R2, RZ, 0xffffffff, P3 ;  /* 0xffffffffff021807 */ /* 0x000fe20001800000 */
[----:B------:R-:W-:Y:S01]  /*5670*/  IMAD.MOV.U32 R81, RZ, RZ, 0x1 ;  /* 0x00000001ff517424 */ /* 0x000fe200078e00ff */
[----:B------:R-:W-:Y:S01]  /*5680*/  LOP3.LUT R70, R70, 0x1, RZ, 0x3c, !PT ;  /* 0x0000000146467812 */ /* 0x000fe200078e3cff */
[----:B------:R-:W-:Y:S01]  /*5690*/  IMAD.MOV.U32 R39, RZ, RZ, RZ ;  /* 0x000000ffff277224 */ /* 0x000fe200078e00ff */
[----:B------:R-:W-:Y:S02]  /*56a0*/  @P0 SEL R2, R7, R2, !P2 ;  /* 0x0000000207020207 */ /* 0x000fe40005000000 */
[----:B------:R-:W-:Y:S02]  /*56b0*/  CS2R R50, SRZ ;  /* 0x0000000000327805 */ /* 0x000fe4000001ff00 */
[----:B------:R-:W-:Y:S02]  /*56c0*/  LEA R79, R30, UR48, 0x3 ;  /* 0x000000301e4f7c11 */ /* 0x000fe4000f8e18ff */
[----:B------:R-:W-:Y:S02]  /*56d0*/  CS2R R48, SRZ ;  /* 0x0000000000307805 */ /* 0x000fe4000001ff00 */
[----:B------:R-:W-:Y:S02]  /*56e0*/  @P1 LOP3.LUT R2, R2, 0x1, RZ, 0xc0, !PT ;  /* 0x0000000102021812 */ /* 0x000fe400078ec0ff */
[----:B------:R-:W-:Y:S02]  /*56f0*/  CS2R R42, SRZ ;  /* 0x00000000002a7805 */ /* 0x000fe4000001ff00 */
[----:B------:R-:W-:Y:S02]  /*5700*/  SHF.L.U32 R0, R69, 0x1f, RZ ;  /* 0x0000001f45007819 */ /* 0x000fe400000006ff */
[----:B------:R-:W-:Y:S02]  /*5710*/  CS2R R40, SRZ ;  /* 0x0000000000287805 */ /* 0x000fe4000001ff00 */
[----:B------:R-:W-:Y:S01]  /*5720*/  ISETP.NE.U32.OR P5, PT, R2, 0x1, !P1 ;  /* 0x000000010200780c */ /* 0x000fe20004fa5470 */
[----:B------:R-:W-:Y:S01]  /*5730*/  IMAD.IADD R77, R71, 0x1, R78 ;  /* 0x00000001474d7824 */ /* 0x000fe200078e024e */
[----:B------:R-:W-:Y:S02]  /*5740*/  PLOP3.LUT P2, PT, PT, PT, UP1, 0x80, 0x8 ;  /* 0x000000000008781c */ /* 0x000fe40003f4f018 */
[----:B------:R-:W-:Y:S02]  /*5750*/  LEA.HI R5, R30, R30, RZ, 0x1 ;  /* 0x0000001e1e057211 */ /* 0x000fe400078f08ff */
[----:B------:R-:W-:Y:S02]  /*5760*/  LOP3.LUT P4, R74, R59, 0xff, RZ, 0xc0, !PT ;  /* 0x000000ff3b4a7812 */ /* 0x000fe4000788c0ff */
[----:B------:R-:W-:Y:S01]  /*5770*/  SEL R2, RZ, 0xffffffff, P3 ;  /* 0xffffffffff027807 */ /* 0x000fe20001800000 */
[C---:B------:R-:W-:Y:S01]  /*5780*/  IMAD.SHL.U32 R3, R5.reuse, 0x40, RZ ;  /* 0x0000004005037824 */ /* 0x040fe200078e00ff */
[----:B------:R-:W-:Y:S02]  /*5790*/  LOP3.LUT R5, R5, 0xffe, RZ, 0xc0, !PT ;  /* 0x00000ffe05057812 */ /* 0x000fe400078ec0ff */
[----:B------:R-:W-:Y:S02]  /*57a0*/  P2R R76, PR, RZ, 0x20 ;  /* 0x00000020ff4c7803 */ /* 0x000fe40000000000 */
[----:B------:R-:W-:Y:S01]  /*57b0*/  @P5 SHF.L.U32 R4, R70, 0x1f, RZ ;  /* 0x0000001f46045819 */ /* 0x000fe200000006ff */
[----:B------:R-:W-:Y:S01]  /*57c0*/  IMAD.IADD R34, R30, 0x1, -R5 ;  /* 0x000000011e227824 */ /* 0x000fe200078e0a05 */
[----:B------:R-:W-:Y:S02]  /*57d0*/  @P2 SEL R2, R7, R2, !P4 ;  /* 0x0000000207022207 */ /* 0x000fe40006000000 */
[----:B------:R-:W1:Y:S01]  /*57e0*/  @P5 SYNCS.PHASECHK.TRANS64.TRYWAIT P1, [UR48+0x40], R4 ;  /* 0x00004004ff0055a7 */ /* 0x000e620008021130 */
[----:B------:R-:W-:Y:S02]  /*57f0*/  LOP3.LUT R3, R3, 0xffffff80, RZ, 0xc0, !PT ;  /* 0xffffff8003037812 */ /* 0x000fe400078ec0ff */
[----:B------:R-:W-:Y:S03]  /*5800*/  LOP3.LUT R2, R2, 0x1, RZ, 0xc0, !PT ;  /* 0x0000000102027812 */ /* 0x000fe600078ec0ff */
[----:B------:R-:W-:Y:S01]  /*5810*/  IMAD.IADD R3, R32, 0x1, R3 ;  /* 0x0000000120037824 */ /* 0x000fe200078e0203 */
[----:B------:R-:W-:Y:S03]  /*5820*/  ISETP.NE.U32.AND P2, PT, R2, 0x1, PT ;  /* 0x000000010200780c */ /* 0x000fe60003f45070 */
[----:B------:R-:W-:Y:S01]  /*5830*/  IMAD R34, R34, 0x100000, R3 ;  /* 0x0010000022227824 */ /* 0x000fe200078e0203 */
[----:B------:R-:W-:Y:S01]  /*5840*/  P2R R82, PR, RZ, 0x4 ;  /* 0x00000004ff527803 */ /* 0x000fe20000000000 */
[----:B------:R3:W4:Y:S01]  /*5850*/  SYNCS.PHASECHK.TRANS64.TRYWAIT P0, [R79+URZ+0xb0], R0 ;  /* 0x0000b0004f0075a7 */ /* 0x00072200080011ff */
[----:B-1----:R-:W-:Y:S01]  /*5860*/  @P5 SEL R81, RZ, 0x1, !P1 ;  /* 0x00000001ff515807 */ /* 0x002fe20004800000 */
[----:B---3--:R-:W-:Y:S06]  /*5870*/  @!P5 BRA `(.L_x_91) ;  /* 0x000000000044d947 */ /* 0x008fec0003800000 */
[----:B------:R-:W-:Y:S01]  /*5880*/  IMAD.MOV.U32 R50, RZ, RZ, RZ ;  /* 0x000000ffff327224 */ /* 0x000fe200078e00ff */
[----:B------:R-:W-:Y:S01]  /*5890*/  ISETP.NE.AND P1, PT, R81, RZ, PT ;  /* 0x000000ff5100720c */ /* 0x000fe20003f25270 */
[----:B------:R-:W-:Y:S01]  /*58a0*/  BSSY B0, `(.L_x_92) ;  /* 0x0000008000007945 */ /* 0x000fe20003800000 */
[----:B------:R-:W-:Y:S02]  /*58b0*/  CS2R R42, SRZ ;  /* 0x00000000002a7805 */ /* 0x000fe4000001ff00 */
[----:B------:R-:W-:Y:S02]  /*58c0*/  CS2R R40, SRZ ;  /* 0x0000000000287805 */ /* 0x000fe4000001ff00 */
[----:B------:R-:W-:Y:S07]  /*58d0*/  CS2R R48, SRZ ;  /* 0x0000000000307805 */ /* 0x000fee000001ff00 */
[----:B------:R-:W-:Y:S05]  /*58e0*/  @P1 BRA `(.L_x_93) ;  /* 0x00000000000c1947 */ /* 0x000fea0003800000 */
[----:B------:R-:W-:Y:S04]  /*58f0*/  SHF.L.U32 R3, R70, 0x1f, RZ ;  /* 0x0000001f46037819 */ /* 0x000fe800000006ff */
[----:B------:R-:W1:Y:S02]  /*5900*/  SYNCS.PHASECHK.TRANS64.TRYWAIT P1, [UR48+0x40], R3 ;  /* 0x00004003ff0075a7 */ /* 0x000e640008021130 */
[----:B-1----:R-:W-:Y:S05]  /*5910*/  @!P1 BRA `(.L_x_94) ;  /* 0x0000002c009c9947 */ /* 0x002fea0003800000 */
.L_x_93:
[----:B------:R-:W-:Y:S05]  /*5920*/  BSYNC B0 ;  /* 0x0000000000007941 */ /* 0x000fea0003800000 */
.L_x_92:
[----:B------:R-:W-:Y:S01]  /*5930*/  ISETP.NE.AND P1, PT, R82, RZ, PT ;  /* 0x000000ff5200720c */ /* 0x000fe20003f25270 */
[----:B------:R-:W-:Y:S11]  /*5940*/  HFMA2 R39, -RZ, RZ, 0, 5.9604644775390625e-08 ;  /* 0x00000001ff277431 */ /* 0x000ff600000001ff */
[----:B------:R-:W-:Y:S01]  /*5950*/  @!UPT UIADD3 URZ, UPT, UPT, URZ, URZ, URZ ;  /* 0x000000fffffff290 */ /* 0x000fe2000fffe0ff */
[----:B------:R-:W-:Y:S05]  /*5960*/  @P1 WARPSYNC.ALL ;  /* 0x0000000000001948 */ /* 0x000fea0003800000 */
[----:B------:R3:W1:Y:S04]  /*5970*/  @P1 LDSM.16.M88.4 R40, [R80+UR48+0x200] ;  /* 0x000200305028183b */ /* 0x0006680008000200 */
[----:B------:R3:W1:Y:S02]  /*5980*/  @P1 LDSM.16.M88.4 R48, [R77+0x200] ;  /* 0x000200004d30183b */ /* 0x0006640000000200 */
.L_x_91:
[----:B------:R-:W-:Y:S05]  /*5990*/  BSYNC B1 ;  /* 0x0000000000017941 */ /* 0x000fea0003800000 */
.L_x_90:
[----:B-1----:R-:W-:Y:S04]  /*59a0*/  SHF.R.U32.HI R2, RZ, 0x15, R34 ;  /* 0x00000015ff027819 */ /* 0x002fe80000011622 */
[----:B------:R-:W-:Y:S01]  /*59b0*/  LOP3.LUT P1, RZ, R2, 0x3, R65, 0x48, !PT ;  /* 0x0000000302ff7812 */ /* 0x000fe20007824841 */
[----:B------:R-:W-:Y:S01]  /*59c0*/  @!UPT UIADD3 URZ, UPT, UPT, URZ, URZ, URZ ;  /* 0x000000fffffff290 */ /* 0x000fe2000fffe0ff */
[----:B----4-:R-:W-:Y:S11]  /*59d0*/  @P0 BRA `(.L_x_95) ;  /* 0x0000000000080947 */ /* 0x010ff60003800000 */
[----:B------:R-:W1:Y:S02]  /*59e0*/  SYNCS.PHASECHK.TRANS64.TRYWAIT P0, [R79+URZ+0xb0], R0 ;  /* 0x0000b0004f0075a7 */ /* 0x000e6400080011ff */
[----:B-1----:R-:W-:Y:S05]  /*59f0*/  @!P0 BRA `(.L_x_96) ;  /* 0x0000002c007c8947 */ /* 0x002fea0003800000 */
.L_x_95:
[----:B------:R-:W-:Y:S05]  /*5a00*/  @!P1 BRA `(.L_x_97) ;  /* 0x0000000000409947 */ /* 0x000fea0003800000 */
[----:B------:R-:W4:Y:S01]  /*5a10*/  LDCU.64 UR8, c[0x4][0x70] ;  /* 0x01000e00ff0877ac */ /* 0x000f220008000a00 */
[----:B------:R-:W-:Y:S01]  /*5a20*/  MOV R3, 0x0 ;  /* 0x0000000000037802 */ /* 0x000fe20000000f00 */
[----:B------:R-:W-:Y:S02]  /*5a30*/  HFMA2 R12, -RZ, RZ, 0, 5.9604644775390625e-08 ;  /* 0x00000001ff0c7431 */ /* 0x000fe400000001ff */
[----:B------:R-:W-:Y:S02]  /*5a40*/  IMAD.MOV.U32 R8, RZ, RZ, 0x192 ;  /* 0x00000192ff087424 */ /* 0x000fe400078e00ff */
[----:B------:R-:W-:Y:S01]  /*5a50*/  IMAD.MOV.U32 R13, RZ, RZ, RZ ;  /* 0x000000ffff0d7224 */ /* 0x000fe200078e00ff */
[----:B------:R-:W5:Y:S01]  /*5a60*/  LDCU.64 UR6, c[0x4][0x78] ;  /* 0x01000f00ff0677ac */ /* 0x000f620008000a00 */
[----:B------:R-:W1:Y:S01]  /*5a70*/  LDC.64 R2, c[0x4][R3] ;  /* 0x0100000003027b82 */ /* 0x000e620000000a00 */
[----:B------:R-:W2:Y:S01]  /*5a80*/  LDCU.64 UR4, c[0x4][0x10] ;  /* 0x01000200ff0477ac */ /* 0x000ea20008000a00 */
[----:B----4-:R-:W-:Y:S01]  /*5a90*/  MOV R5, UR9 ;  /* 0x0000000900057c02 */ /* 0x010fe20008000f00 */
[----:B------:R-:W-:Y:S01]  /*5aa0*/  IMAD.U32 R4, RZ, RZ, UR8 ;  /* 0x00000008ff047e24 */ /* 0x000fe2000f8e00ff */
[----:B-----5:R-:W-:Y:S01]  /*5ab0*/  MOV R7, UR7 ;  /* 0x0000000700077c02 */ /* 0x020fe20008000f00 */
[----:B------:R-:W-:Y:S01]  /*5ac0*/  IMAD.U32 R6, RZ, RZ, UR6 ;  /* 0x00000006ff067e24 */ /* 0x000fe2000f8e00ff */
[----:B--2---:R-:W-:Y:S01]  /*5ad0*/  MOV R11, UR5 ;  /* 0x00000005000b7c02 */ /* 0x004fe20008000f00 */
[----:B------:R-:W-:Y:S02]  /*5ae0*/  IMAD.U32 R10, RZ, RZ, UR4 ;  /* 0x00000004ff0a7e24 */ /* 0x000fe4000f8e00ff */
[----:B------:R-:W-:Y:S07]  /*5af0*/  LEPC R20, `(.L_x_97) ;  /* 0x000000001014794e */ /* 0x000fee0000000000 */
[----:B-1-3--:R-:W-:Y:S05]  /*5b00*/  CALL.ABS.NOINC R2 ;  /* 0x0000000002007343 */ /* 0x00afea0003c00000 */
.L_x_97:
[----:B------:R-:W-:Y:S01]  /*5b10*/  SHF.L.U32 R20, R40, 0x10, RZ ;  /* 0x0000001028147819 */ /* 0x000fe200000006ff */
[----:B------:R-:W-:Y:S05]  /*5b20*/  WARPSYNC.ALL ;  /* 0x0000000000007948 */ /* 0x000fea0003800000 */
[----:B------:R-:W-:Y:S01]  /*5b30*/  R2UR UR4, R34 ;  /* 0x00000000220472ca */ /* 0x000fe200000e0000 */
[----:B------:R-:W-:Y:S01]  /*5b40*/  BSSY.RECONVERGENT B0, `(.L_x_98) ;  /* 0x000004e000007945 */ /* 0x000fe20003800200 */
[----:B------:R-:W-:Y:S02]  /*5b50*/  LOP3.LUT R21, R40, 0xffff0000, RZ, 0xc0, !PT ;  /* 0xffff000028157812 */ /* 0x000fe400078ec0ff */
[----:B------:R-:W-:Y:S02]  /*5b60*/  LOP3.LUT R36, R41, 0xffff0000, RZ, 0xc0, !PT ;  /* 0xffff000029247812 */ /* 0x000fe400078ec0ff */
[----:B------:R-:W-:Y:S02]  /*5b70*/  SHF.L.U32 R37, R43, 0x10, RZ ;  /* 0x000000102b257819 */ /* 0x000fe400000006ff */
[----:B------:R-:W-:Y:S02]  /*5b80*/  LOP3.LUT R38, R51, 0xffff0000, RZ, 0xc0, !PT ;  /* 0xffff000033267812 */ /* 0x000fe400078ec0ff */
[----:B------:R-:W-:Y:S03]  /*5b90*/  ISETP.NE.AND P0, PT, R72, RZ, PT ;  /* 0x000000ff4800720c */ /* 0x000fe60003f05270 */
[----:B------:R-:W1:Y:S02]  /*5ba0*/  LDTM.16dp256bit.x4 R4, tmem[UR4] ;  /* 0x00000004000479ee */ /* 0x000e640008120000 */
[C---:B-12---:R-:W-:Y:S01]  /*5bb0*/  FMUL R0, R33.reuse, R4 ;  /* 0x0000000421007220 */ /* 0x046fe20000400000 */
[C---:B------:R-:W-:Y:S01]  /*5bc0*/  FMUL R2, R33.reuse, R5 ;  /* 0x0000000521027220 */ /* 0x040fe20000400000 */
[C---:B------:R-:W-:Y:S01]  /*5bd0*/  FMUL R3, R33.reuse, R6 ;  /* 0x0000000621037220 */ /* 0x040fe20000400000 */
[----:B------:R-:W-:Y:S01]  /*5be0*/  FMUL R7, R33, R7 ;  /* 0x0000000721077220 */ /* 0x000fe20000400000 */
[----:B------:R-:W-:Y:S01]  /*5bf0*/  FFMA R0, R35, R20, R0 ;  /* 0x0000001423007223 */ /* 0x000fe20000000000 */
[----:B------:R-:W-:Y:S01]  /*5c00*/  SHF.L.U32 R20, R41, 0x10, RZ ;  /* 0x0000001029147819 */ /* 0x000fe200000006ff */
[----:B------:R-:W-:Y:S01]  /*5c10*/  FFMA R2, R35, R21, R2 ;  /* 0x0000001523027223 */ /* 0x000fe20000000002 */
[C---:B------:R-:W-:Y:S01]  /*5c20*/  SHF.L.U32 R21, R42.reuse, 0x10, RZ ;  /* 0x000000102a157819 */ /* 0x040fe200000006ff */
[C---:B------:R-:W-:Y:S01]  /*5c30*/  FMUL R4, R33.reuse, R8 ;  /* 0x0000000821047220 */ /* 0x040fe20000400000 */
[----:B------:R-:W-:Y:S01]  /*5c40*/  FMUL R5, R33, R9 ;  /* 0x0000000921057220 */ /* 0x000fe20000400000 */
[C---:B------:R-:W-:Y:S01]  /*5c50*/  FFMA R3, R35.reuse, R20, R3 ;  /* 0x0000001423037223 */ /* 0x040fe20000000003 */
[----:B------:R-:W-:Y:S01]  /*5c60*/  LOP3.LUT R20, R42, 0xffff0000, RZ, 0xc0, !PT ;  /* 0xffff00002a147812 */ /* 0x000fe200078ec0ff */
[----:B------:R-:W-:Y:S01]  /*5c70*/  FFMA R7, R35, R36, R7 ;  /* 0x0000002423077223 */ /* 0x000fe20000000007 */
[----:B------:R-:W-:Y:S01]  /*5c80*/  LOP3.LUT R36, R43, 0xffff0000, RZ, 0xc0, !PT ;  /* 0xffff00002b247812 */ /* 0x000fe200078ec0ff */
[C---:B------:R-:W-:Y:S01]  /*5c90*/  FMUL R6, R33.reuse, R10 ;  /* 0x0000000a21067220 */ /* 0x040fe20000400000 */
[----:B------:R-:W-:Y:S01]  /*5ca0*/  F2FP.BF16.F32.PACK_AB R44, R2, R0 ;  /* 0x00000000022c723e */ /* 0x000fe200000010ff */
[----:B------:R-:W-:Y:S01]  /*5cb0*/  FMUL R11, R33, R11 ;  /* 0x0000000b210b7220 */ /* 0x000fe20000400000 */
[----:B------:R-:W-:Y:S01]  /*5cc0*/  F2FP.BF16.F32.PACK_AB R45, R7, R3 ;  /* 0x00000003072d723e */ /* 0x000fe200000010ff */
[----:B------:R-:W-:Y:S01]  /*5cd0*/  FFMA R4, R35, R21, R4 ;  /* 0x0000001523047223 */ /* 0x000fe20000000004 */
[----:B------:R-:W-:Y:S01]  /*5ce0*/  SHF.L.U32 R21, R49, 0x10, RZ ;  /* 0x0000001031157819 */ /* 0x000fe200000006ff */
[C---:B------:R-:W-:Y:S01]  /*5cf0*/  FFMA R5, R35.reuse, R20, R5 ;  /* 0x0000001423057223 */ /* 0x040fe20000000005 */
[C---:B------:R-:W-:Y:S01]  /*5d00*/  SHF.L.U32 R20, R48.reuse, 0x10, RZ ;  /* 0x0000001030147819 */ /* 0x040fe200000006ff */
[----:B------:R-:W-:Y:S01]  /*5d10*/  FFMA R6, R35, R37, R6 ;  /* 0x0000002523067223 */ /* 0x000fe20000000006 */
[----:B------:R-:W-:Y:S01]  /*5d20*/  SHF.L.U32 R37, R51, 0x10, RZ ;  /* 0x0000001033257819 */ /* 0x000fe200000006ff */
[----:B------:R-:W-:Y:S01]  /*5d30*/  FFMA R11, R35, R36, R11 ;  /* 0x00000024230b7223 */ /* 0x000fe2000000000b */
[C---:B------:R-:W-:Y:S01]  /*5d40*/  FMUL R8, R33.reuse, R12 ;  /* 0x0000000c21087220 */ /* 0x040fe20000400000 */
[----:B------:R-:W-:Y:S01]  /*5d50*/  LOP3.LUT R36, R48, 0xffff0000, RZ, 0xc0, !PT ;  /* 0xffff000030247812 */ /* 0x000fe200078ec0ff */
[C---:B------:R-:W-:Y:S01]  /*5d60*/  FMUL R9, R33.reuse, R13 ;  /* 0x0000000d21097220 */ /* 0x040fe20000400000 */
[----:B------:R-:W-:Y:S01]  /*5d70*/  FMUL R10, R33, R14 ;  /* 0x0000000e210a7220 */ /* 0x000fe20000400000 */
[----:B------:R-:W-:Y:S01]  /*5d80*/  FFMA R8, R35, R20, R8 ;  /* 0x0000001423087223 */ /* 0x000fe20000000008 */
[----:B------:R-:W-:Y:S01]  /*5d90*/  LOP3.LUT R20, R49, 0xffff0000, RZ, 0xc0, !PT ;  /* 0xffff000031147812 */ /* 0x000fe200078ec0ff */
[C---:B------:R-:W-:Y:S01]  /*5da0*/  FFMA R9, R35.reuse, R36, R9 ;  /* 0x0000002423097223 */ /* 0x040fe20000000009 */
[----:B------:R-:W-:Y:S01]  /*5db0*/  FFMA R10, R35, R21, R10 ;  /* 0x00000015230a7223 */ /* 0x000fe2000000000a */
[C---:B------:R-:W-:Y:S01]  /*5dc0*/  FMUL R15, R33.reuse, R15 ;  /* 0x0000000f210f7220 */ /* 0x040fe20000400000 */
[C---:B------:R-:W-:Y:S01]  /*5dd0*/  SHF.L.U32 R21, R50.reuse, 0x10, RZ ;  /* 0x0000001032157819 */ /* 0x040fe200000006ff */
[C---:B------:R-:W-:Y:S01]  /*5de0*/  FMUL R12, R33.reuse, R16 ;  /* 0x00000010210c7220 */ /* 0x040fe20000400000 */
[----:B------:R-:W-:Y:S01]  /*5df0*/  LOP3.LUT R36, R50, 0xffff0000, RZ, 0xc0, !PT ;  /* 0xffff000032247812 */ /* 0x000fe200078ec0ff */
[C---:B------:R-:W-:Y:S01]  /*5e00*/  FMUL R13, R33.reuse, R17 ;  /* 0x00000011210d7220 */ /* 0x040fe20000400000 */
[----:B------:R-:W-:Y:S01]  /*5e10*/  FMUL R14, R33, R18 ;  /* 0x00000012210e7220 */ /* 0x000fe20000400000 */
[----:B------:R-:W-:Y:S01]  /*5e20*/  FFMA R15, R35, R20, R15 ;  /* 0x00000014230f7223 */ /* 0x000fe2000000000f */
[----:B------:R-:W-:Y:S01]  /*5e30*/  FMUL R19, R33, R19 ;  /* 0x0000001321137220 */ /* 0x000fe20000400000 */
[C---:B------:R-:W-:Y:S01]  /*5e40*/  FFMA R12, R35.reuse, R21, R12 ;  /* 0x00000015230c7223 */ /* 0x040fe2000000000c */
[C---:B------:R-:W-:Y:S01]  /*5e50*/  FFMA R13, R35.reuse, R36, R13 ;  /* 0x00000024230d7223 */ /* 0x040fe2000000000d */
[C---:B------:R-:W-:Y:S01]  /*5e60*/  FFMA R14, R35.reuse, R37, R14 ;  /* 0x00000025230e7223 */ /* 0x040fe2000000000e */
[----:B------:R-:W-:Y:S01]  /*5e70*/  FFMA R19, R35, R38, R19 ;  /* 0x0000002623137223 */ /* 0x000fe20000000013 */
[----:B------:R-:W-:Y:S02]  /*5e80*/  F2FP.BF16.F32.PACK_AB R46, R5, R4 ;  /* 0x00000004052e723e */ /* 0x000fe400000010ff */
[----:B------:R-:W-:Y:S02]  /*5e90*/  F2FP.BF16.F32.PACK_AB R47, R11, R6 ;  /* 0x000000060b2f723e */ /* 0x000fe400000010ff */
[----:B------:R-:W-:Y:S02]  /*5ea0*/  F2FP.BF16.F32.PACK_AB R84, R9, R8 ;  /* 0x000000080954723e */ /* 0x000fe400000010ff */
[----:B------:R-:W-:Y:S01]  /*5eb0*/  F2FP.BF16.F32.PACK_AB R85, R15, R10 ;  /* 0x0000000a0f55723e */ /* 0x000fe200000010ff */
[----:B------:R1:W-:Y:S01]  /*5ec0*/  STSM.16.M88.4 [R78+0x200], R44 ;  /* 0x0002002c4e007844 */ /* 0x0003e20000000200 */
[----:B------:R-:W-:Y:S02]  /*5ed0*/  F2FP.BF16.F32.PACK_AB R86, R13, R12 ;  /* 0x0000000c0d56723e */ /* 0x000fe400000010ff */
[----:B------:R-:W-:Y:S05]  /*5ee0*/  F2FP.BF16.F32.PACK_AB R87, R19, R14 ;  /* 0x0000000e1357723e */ /* 0x000fea00000010ff */
[----:B------:R1:W-:Y:S01]  /*5ef0*/  STSM.16.M88.4 [R77+0x200], R84 ;  /* 0x000200544d007844 */ /* 0x0003e20000000200 */
[----:B------:R-:W-:Y:S01]  /*5f00*/  @!PT LDS RZ, [RZ] ;  /* 0x00000000fffff984 */ /* 0x000fe20000000800 */
[----:B------:R-:W-:Y:S01]  /*5f10*/  @!PT LDS RZ, [RZ] ;  /* 0x00000000fffff984 */ /* 0x000fe20000000800 */
[----:B------:R-:W-:Y:S01]  /*5f20*/  @!PT LDS RZ, [RZ] ;  /* 0x00000000fffff984 */ /* 0x000fe20000000800 */
[----:B------:R-:W-:Y:S01]  /*5f30*/  @!PT LDS RZ, [RZ] ;  /* 0x00000000fffff984 */ /* 0x000fe20000000800 */
[----:B------:R2:W-:Y:S07]  /*5f40*/  MEMBAR.ALL.CTA ;  /* 0x0000000000007992 */ /* 0x0005ee0000008000 */
[----:B--2---:R-:W2:Y:S02]  /*5f50*/  FENCE.VIEW.ASYNC.S ;  /* 0x00000000000073c6 */ /* 0x004ea40000000000 */
[----:B--2---:R-:W-:Y:S06]  /*5f60*/  BAR.SYNC.DEFER_BLOCKING 0x1, 0x80 ;  /* 0x0042000000007b1d */ /* 0x004fec0000010000 */
[----:B------:R-:W-:Y:S05]  /*5f70*/  @P0 BRA `(.L_x_99) ;  /* 0x0000000000280947 */ /* 0x000fea0003800000 */
[----:B------:R-:W-:Y:S02]  /*5f80*/  UIADD3 UR4, UPT, UPT, UR48, 0x200, URZ ;  /* 0x0000020030047890 */ /* 0x000fe4000fffe0ff */
[----:B------:R-:W-:Y:S01]  /*5f90*/  UIADD3 UR6, UP0, UPT, UR52, 0x680, URZ ;  /* 0x0000068034067890 */ /* 0x000fe2000ff1e0ff */
[----:B------:R-:W-:Y:S03]  /*5fa0*/  UMOV UR43, UR36 ;  /* 0x00000024002b7c82 */ /* 0x000fe60008000000 */
[----:B------:R-:W-:Y:S01]  /*5fb0*/  MOV R66, UR4 ;  /* 0x0000000400427c02 */ /* 0x000fe20008000f00 */
[----:B------:R-:W-:Y:S03]  /*5fc0*/  UIADD3.X UR7, UPT, UPT, URZ, UR53, URZ, UP0, !UPT ;  /* 0x00000035ff077290 */ /* 0x000fe600087fe4ff */
[----:B------:R-:W-:Y:S11]  /*5fd0*/  R2UR UR40, R66 ;  /* 0x00000000422872ca */ /* 0x000ff600000e0000 */
[----:B------:R-:W-:Y:S02]  /*5fe0*/  @!UPT UIADD3 URZ, UPT, UPT, URZ, URZ, URZ ;  /* 0x000000fffffff290 */ /* 0x000fe4000fffe0ff */
[----:B------:R2:W-:Y:S01]  /*5ff0*/  UTMASTG.3D [UR40], [UR6] ;  /* 0x00000028060073b5 */ /* 0x0005e20008010000 */
[----:B------:R0:W-:Y:S01]  /*6000*/  UTMACMDFLUSH ;  /* 0x00000000000079b7 */ /* 0x0001e20000000000 */
[----:B--2---:R-:W-:Y:S04]  /*6010*/  DEPBAR.LE SB0, 0x1 ;  /* 0x000080400000791a */ /* 0x004fe80000000000 */
.L_x_99:
[----:B------:R-:W-:Y:S05]  /*6020*/  BSYNC.RECONVERGENT B0 ;  /* 0x0000000000007941 */ /* 0x000fea0003800200 */
.L_x_98:
[----:B------:R-:W-:Y:S01]  /*6030*/  BAR.SYNC.DEFER_BLOCKING 0x1, 0x80 ;  /* 0x0042000000007b1d */ /* 0x000fe20000010000 */
[----:B------:R-:W-:Y:S01]  /*6040*/  ISETP.NE.AND P1, PT, R76, RZ, PT ;  /* 0x000000ff4c00720c */ /* 0x000fe20003f25270 */
[----:B------:R-:W-:Y:S01]  /*6050*/  UISETP.NE.AND UP0, UPT, UR49, URZ, UPT ;  /* 0x000000ff3100728c */ /* 0x000fe2000bf05270 */
[----:B------:R-:W-:Y:S11]  /*6060*/  LEA R3, R39, UR48, 0x3 ;  /* 0x0000003027037c11 */ /* 0x000ff6000f8e18ff */
[----:B------:R-:W-:Y:S01]  /*6070*/  @P1 SHF.L.U32 R2, R70, 0x1f, RZ ;  /* 0x0000001f46021819 */ /* 0x000fe200000006ff */
[----:B------:R-:W-:Y:S06]  /*6080*/  BRA.U !UP0, `(.L_x_100) ;  /* 0x0000000108247547 */ /* 0x000fec000b800000 */
[----:B------:R-:W-:Y:S01]  /*6090*/  IMAD.U32 R5, RZ, RZ, UR51 ;  /* 0x00000033ff057e24 */ /* 0x000fe2000f8e00ff */
[----:B------:R-:W-:Y:S01]  /*60a0*/  MOV R0, UR37 ;  /* 0x0000002500007c02 */ /* 0x000fe20008000f00 */
[----:B------:R-:W-:Y:S03]  /*60b0*/  UIADD3 UR51, UPT, UPT, UR51, 0x1, URZ ;  /* 0x0000000133337890 */ /* 0x000fe6000fffe0ff */
[----:B------:R-:W-:Y:S01]  /*60c0*/  @P1 LEA R5, R5, UR48, 0x3 ;  /* 0x0000003005051c11 */ /* 0x000fe2000f8e18ff */
[----:B------:R-:W-:Y:S04]  /*60d0*/  UISETP.NE.AND UP0, UPT, UR51, 0x4, UPT ;  /* 0x000000043300788c */ /* 0x000fe8000bf05270 */
[----:B------:R-:W-:Y:S01]  /*60e0*/  @P1 VIADD R5, R5, 0x60 ;  /* 0x0000006005051836 */ /* 0x000fe20000000000 */
[----:B------:R-:W-:Y:S04]  /*60f0*/  USEL UR51, UR51, URZ, UP0 ;  /* 0x000000ff33337287 */ /* 0x000fe80008000000 */
[----:B------:R-:W-:Y:S04]  /*6100*/  @P1 PRMT R0, R0, 0x654, R5 ;  /* 0x0000065400001816 */ /* 0x000fe80000000005 */
[----:B------:R2:W-:Y:S04]  /*6110*/  @P1 SYNCS.ARRIVE.TRANS64.RED.A1T0 RZ, [R0+URZ], RZ ;  /* 0x000000ff00ff19a7 */ /* 0x0005e800081004ff */
.L_x_100:
[----:B------:R-:W4:Y:S01]  /*6120*/  @P1 SYNCS.PHASECHK.TRANS64.TRYWAIT P0, [R3+URZ+0x40], R2 ;  /* 0x00004002030015a7 */ /* 0x000f2200080011ff */
[----:B------:R-:W-:Y:S01]  /*6130*/  BSSY B1, `(.L_x_101) ;  /* 0x0000013000017945 */ /* 0x000fe20003800000 */
[----:B----4-:R-:W-:Y:S03]  /*6140*/  @P1 SEL R81, RZ, 0x1, !P0 ;  /* 0x00000001ff511807 */ /* 0x010fe60004000000 */
[----:B------:R-:W-:Y:S05]  /*6150*/  @!P1 BRA `(.L_x_102) ;  /* 0x0000000000409947 */ /* 0x000fea0003800000 */
[----:B------:R-:W-:Y:S01]  /*6160*/  ISETP.NE.AND P1, PT, R82, RZ, PT ;  /* 0x000000ff5200720c */ /* 0x000fe20003f25270 */
[----:B------:R-:W-:Y:S01]  /*6170*/  BSSY B0, `(.L_x_103) ;  /* 0x0000009000007945 */ /* 0x000fe20003800000 */
[----:B------:R-:W-:Y:S11]  /*6180*/  ISETP.NE.AND P0, PT, R81, RZ, PT ;  /* 0x000000ff5100720c */ /* 0x000ff60003f05270 */
[----:B------:R-:W-:Y:S05]  /*6190*/  @P1 IMAD R4, R39, 0x1000, R80 ;  /* 0x0000100027041824 */ /* 0x000fea00078e0250 */
[----:B------:R-:W-:Y:S05]  /*61a0*/  @P1 IADD3 R2, PT, PT, R4, UR48, RZ ;  /* 0x0000003004021c10 */ /* 0x000fea000fffe0ff */
[----:B------:R-:W-:Y:S01]  /*61b0*/  @P1 IMAD.IADD R2, R71, 0x1, R2 ;  /* 0x0000000147021824 */ /* 0x000fe200078e0202 */
[----:B------:R-:W-:Y:S06]  /*61c0*/  @P0 BRA `(.L_x_104) ;  /* 0x00000000000c0947 */ /* 0x000fec0003800000 */
[----:B--2---:R-:W-:Y:S04]  /*61d0*/  SHF.L.U32 R0, R70, 0x1f, RZ ;  /* 0x0000001f46007819 */ /* 0x004fe800000006ff */
[----:B------:R-:W2:Y:S02]  /*61e0*/  SYNCS.PHASECHK.TRANS64.TRYWAIT P0, [R3+URZ+0x40], R0 ;  /* 0x00004000030075a7 */ /* 0x000ea400080011ff */
[----:B--2---:R-:W-:Y:S05]  /*61f0*/  @!P0 BRA `(.L_x_105) ;  /* 0x0000002400908947 */ /* 0x004fea0003800000 */
.L_x_104:
[----:B------:R-:W-:Y:S05]  /*6200*/  BSYNC B0 ;  /* 0x0000000000007941 */ /* 0x000fea0003800000 */
.L_x_103:
[----:B------:R-:W-:Y:S02]  /*6210*/  ISETP.NE.AND P0, PT, R82, RZ, PT ;  /* 0x000000ff5200720c */ /* 0x000fe40003f05270 */
[----:B------:R-:W-:Y:S11]  /*6220*/  IADD3 R39, PT, PT, R39, 0x1, RZ ;  /* 0x0000000127277810 */ /* 0x000ff60007ffe0ff */
[----:B------:R-:W-:Y:S05]  /*6230*/  @P0 WARPSYNC.ALL ;  /* 0x0000000000000948 */ /* 0x000fea0003800000 */
[----:B------:R4:W1:Y:S04]  /*6240*/  @P0 LDSM.16.M88.4 R40, [R4+UR48+0x200] ;  /* 0x000200300428083b */ /* 0x0008680008000200 */
[----:B------:R4:W1:Y:S02]  /*6250*/  @P0 LDSM.16.M88.4 R48, [R2+0x200] ;  /* 0x000200000230083b */ /* 0x0008640000000200 */
.L_x_102:
[----:B------:R-:W-:Y:S05]  /*6260*/  BSYNC B1 ;  /* 0x0000000000017941 */ /* 0x000fea0003800000 */
.L_x_101:
[----:B--2---:R-:W-:Y:S05]  /*6270*/  VIADD R0, R34, 0x20 ;  /* 0x0000002022007836 */ /* 0x004fea0000000000 */
[----:B------:R-:W-:Y:S04]  /*6280*/  SHF.R.U32.HI R0, RZ, 0x15, R0 ;  /* 0x00000015ff007819 */ /* 0x000fe80000011600 */
[----:B------:R-:W-:Y:S11]  /*6290*/  LOP3.LUT P0, RZ, R0, 0x3, R65, 0x48, !PT ;  /* 0x0000000300ff7812 */ /* 0x000ff60007804841 */
[----:B------:R-:W-:Y:S02]  /*62a0*/  @!UPT UIADD3 URZ, UPT, UPT, URZ, URZ, URZ ;  /* 0x000000fffffff290 */ /* 0x000fe4000fffe0ff */
[----:B------:R-:W-:Y:S05]  /*62b0*/  @!P0 BRA `(.L_x_106) ;  /* 0x0000000000408947 */ /* 0x000fea0003800000 */
[----:B------:R-:W2:Y:S01]  /*62c0*/  LDCU.64 UR8, c[0x4][0x70] ;  /* 0x01000e00ff0877ac */ /* 0x000ea20008000a00 */
[----:B------:R-:W-:Y:S01]  /*62d0*/  MOV R3, 0x0 ;  /* 0x0000000000037802 */ /* 0x000fe20000000f00 */
[----:B------:R-:W-:Y:S02]  /*62e0*/  HFMA2 R12, -RZ, RZ, 0, 5.9604644775390625e-08 ;  /* 0x00000001ff0c7431 */ /* 0x000fe400000001ff */
[----:B------:R-:W-:Y:S02]  /*62f0*/  IMAD.MOV.U32 R8, RZ, RZ, 0x192 ;  /* 0x00000192ff087424 */ /* 0x000fe400078e00ff */
[----:B------:R-:W-:Y:S01]  /*6300*/  IMAD.MOV.U32 R13, RZ, RZ, RZ ;  /* 0x000000ffff0d7224 */ /* 0x000fe200078e00ff */
[----:B------:R-:W5:Y:S01]  /*6310*/  LDCU.64 UR6, c[0x4][0x78] ;  /* 0x01000f00ff0677ac */ /* 0x000f620008000a00 */
[----:B----4-:R-:W4:Y:S01]  /*6320*/  LDC.64 R2, c[0x4][R3] ;  /* 0x0100000003027b82 */ /* 0x010f220000000a00 */
[----:B------:R-:W3:Y:S01]  /*6330*/  LDCU.64 UR4, c[0x4][0x10] ;  /* 0x01000200ff0477ac */ /* 0x000ee20008000a00 */
[----:B--2---:R-:W-:Y:S01]  /*6340*/  MOV R5, UR9 ;  /* 0x0000000900057c02 */ /* 0x004fe20008000f00 */
[----:B------:R-:W-:Y:S01]  /*6350*/  IMAD.U32 R4, RZ, RZ, UR8 ;  /* 0x00000008ff047e24 */ /* 0x000fe2000f8e00ff */
[----:B-----5:R-:W-:Y:S01]  /*6360*/  MOV R7, UR7 ;  /* 0x0000000700077c02 */ /* 0x020fe20008000f00 */
[----:B------:R-:W-:Y:S01]  /*6370*/  IMAD.U32 R6, RZ, RZ, UR6 ;  /* 0x00000006ff067e24 */ /* 0x000fe2000f8e00ff */
[----:B---3--:R-:W-:Y:S01]  /*6380*/  MOV R11, UR5 ;  /* 0x00000005000b7c02 */ /* 0x008fe20008000f00 */
[----:B------:R-:W-:Y:S02]  /*6390*/  IMAD.U32 R10, RZ, RZ, UR4 ;  /* 0x00000004ff0a7e24 */ /* 0x000fe4000f8e00ff */
[----:B------:R-:W-:Y:S07]  /*63a0*/  LEPC R20, `(.L_x_106) ;  /* 0x000000001014794e */ /* 0x000fee0000000000 */
[----:B-1--4-:R-:W-:Y:S05]  /*63b0*/  CALL.ABS.NOINC R2 ;  /* 0x0000000002007343 */ /* 0x012fea0003c00000 */
.L_x_106:
[----:B-1----:R-:W-:Y:S01]  /*63c0*/  SHF.L.U32 R20, R40, 0x10, RZ ;  /* 0x0000001028147819 */ /* 0x002fe200000006ff */
[----:B------:R-:W-:Y:S05]  /*63d0*/  WARPSYNC.ALL ;  /* 0x0000000000007948 */ /* 0x000fea0003800000 */
[----:B------:R-:W-:Y:S01]  /*63e0*/  R2UR UR4, R34 ;  /* 0x00000000220472ca */ /* 0x000fe200000e0000 */
[----:B------:R-:W-:Y:S01]  /*63f0*/  BSSY.RECONVERGENT B0, `(.L_x_107) ;  /* 0x0000055000007945 */ /* 0x000fe20003800200 */
[----:B------:R-:W-:Y:S02]  /*6400*/  LOP3.LUT R21, R40, 0xffff0000, RZ, 0xc0, !PT ;  /* 0xffff000028157812 */ /* 0x000fe400078ec0ff */
[----:B------:R-:W-:Y:S02]  /*6410*/  LOP3.LUT R36, R41, 0xffff0000, RZ, 0xc0, !PT ;  /* 0xffff000029247812 */ /* 0x000fe400078ec0ff */
[----:B------:R-:W-:Y:S02]  /*6420*/  SHF.L.U32 R37, R48, 0x10, RZ ;  /* 0x0000001030257819 */ /* 0x000fe400000006ff */
[----:B------:R-:W-:Y:S02]  /*6430*/  ISETP.NE.AND P6, PT, R76, RZ, PT ;  /* 0x000000ff4c00720c */ /* 0x000fe40003fc5270 */
[----:B------:R-:W-:Y:S02]  /*6440*/  ISETP.NE.AND P0, PT, R72, RZ, PT ;  /* 0x000000ff4800720c */ /* 0x000fe40003f05270 */
[----:B------:R-:W-:Y:S01]  /*6450*/  MOV R38, UR51 ;  /* 0x0000003300267c02 */ /* 0x000fe20008000f00 */
[----:B----4-:R-:W1:Y:S01]  /*6460*/  LDTM.16dp256bit.x4 R4, tmem[UR4+0x20] ;  /* 0x00002004000479ee */ /* 0x010e620008120000 */
[----:B------:R-:W-:Y:S07]  /*6470*/  MOV R83, UR37 ;  /* 0x0000002500537c02 */ /* 0x000fee0008000f00 */
[----:B------:R-:W-:Y:S02]  /*6480*/  @P6 LEA R38, R38, UR48, 0x3 ;  /* 0x0000003026266c11 */ /* 0x000fe4000f8e18ff */
[----:B------:R-:W-:Y:S02]  /*6490*/  @P6 SHF.L.U32 R88, R70, 0x1f, RZ ;  /* 0x0000001f46586819 */ /* 0x000fe400000006ff */
[----:B------:R-:W-:Y:S04]  /*64a0*/  @P6 IADD3 R38, PT, PT, R38, 0x60, RZ ;  /* 0x0000006026266810 */ /* 0x000fe80007ffe0ff */
[----:B------:R-:W-:Y:S02]  /*64b0*/  @P6 PRMT R38, R83, 0x654, R38 ;  /* 0x0000065453266816 */ /* 0x000fe40000000026 */
[----:B------:R-:W-:Y:S01]  /*64c0*/  LEA R83, R39, UR48, 0x3 ;  /* 0x0000003027537c11 */ /* 0x000fe2000f8e18ff */
[C---:B-1----:R-:W-:Y:S01]  /*64d0*/  FMUL R0, R33.reuse, R4 ;  /* 0x0000000421007220 */ /* 0x042fe20000400000 */
[C---:B------:R-:W-:Y:S01]  /*64e0*/  FMUL R2, R33.reuse, R5 ;  /* 0x0000000521027220 */ /* 0x040fe20000400000 */
[C---:B------:R-:W-:Y:S01]  /*64f0*/  FMUL R3, R33.reuse, R6 ;  /* 0x0000000621037220 */ /* 0x040fe20000400000 */
[----:B------:R-:W-:Y:S01]  /*6500*/  FMUL R7, R33, R7 ;  /* 0x0000000721077220 */ /* 0x000fe20000400000 */
[----:B------:R-:W-:Y:S01]  /*6510*/  FFMA R0, R35, R20, R0 ;  /* 0x0000001423007223 */ /* 0x000fe20000000000 */
[----:B------:R-:W-:Y:S01]  /*6520*/  SHF.L.U32 R20, R41, 0x10, RZ ;  /* 0x0000001029147819 */ /* 0x000fe200000006ff */
[----:B------:R-:W-:Y:S01]  /*6530*/  FFMA R2, R35, R21, R2 ;  /* 0x0000001523027223 */ /* 0x000fe20000000002 */
[----:B------:R-:W-:Y:S01]  /*6540*/  SHF.L.U32 R21, R43, 0x10, RZ ;  /* 0x000000102b157819 */ /* 0x000fe200000006ff */
[C---:B------:R-:W-:Y:S01]  /*6550*/  FMUL R4, R33.reuse, R8 ;  /* 0x0000000821047220 */ /* 0x040fe20000400000 */
[----:B------:R-:W-:Y:S01]  /*6560*/  FMUL R5, R33, R9 ;  /* 0x0000000921057220 */ /* 0x000fe20000400000 */
[C---:B------:R-:W-:Y:S01]  /*6570*/  FFMA R3, R35.reuse, R20, R3 ;  /* 0x0000001423037223 */ /* 0x040fe20000000003 */
[----:B------:R-:W-:Y:S01]  /*6580*/  SHF.L.U32 R20, R42, 0x10, RZ ;  /* 0x000000102a147819 */ /* 0x000fe200000006ff */
[----:B------:R-:W-:Y:S01]  /*6590*/  FFMA R7, R35, R36, R7 ;  /* 0x0000002423077223 */ /* 0x000fe20000000007 */
[----:B------:R-:W-:Y:S01]  /*65a0*/  LOP3.LUT R36, R43, 0xffff0000, RZ, 0xc0, !PT ;  /* 0xffff00002b247812 */ /* 0x000fe200078ec0ff */
[----:B------:R-:W-:Y:S01]  /*65b0*/  FMUL R6, R33, R10 ;  /* 0x0000000a21067220 */ /* 0x000fe20000400000 */
[----:B------:R-:W-:Y:S01]  /*65c0*/  F2FP.BF16.F32.PACK_AB R44, R2, R0 ;  /* 0x00000000022c723e */ /* 0x000fe200000010ff */
[----:B------:R-:W-:Y:S01]  /*65d0*/  FFMA R4, R35, R20, R4 ;  /* 0x0000001423047223 */ /* 0x000fe20000000004 */
[----:B------:R-:W-:Y:S01]  /*65e0*/  LOP3.LUT R20, R42, 0xffff0000, RZ, 0xc0, !PT ;  /* 0xffff00002a147812 */ /* 0x000fe200078ec0ff */
[----:B------:R-:W-:Y:S01]  /*65f0*/  FMUL R11, R33, R11 ;  /* 0x0000000b210b7220 */ /* 0x000fe20000400000 */
[----:B------:R-:W-:Y:S01]  /*6600*/  F2FP.BF16.F32.PACK_AB R45, R7, R3 ;  /* 0x00000003072d723e */ /* 0x000fe200000010ff */
[C---:B------:R-:W-:Y:S01]  /*6610*/  FMUL R8, R33.reuse, R12 ;  /* 0x0000000c21087220 */ /* 0x040fe20000400000 */
[----:B------:R-:W-:Y:S01]  /*6620*/  FMUL R9, R33, R13 ;  /* 0x0000000d21097220 */ /* 0x000fe20000400000 */
[C---:B------:R-:W-:Y:S01]  /*6630*/  FFMA R5, R35.reuse, R20, R5 ;  /* 0x0000001423057223 */ /* 0x040fe20000000005 */
[----:B------:R-:W-:Y:S01]  /*6640*/  LOP3.LUT R20, R48, 0xffff0000, RZ, 0xc0, !PT ;  /* 0xffff000030147812 */ /* 0x000fe200078ec0ff */
[----:B------:R-:W-:Y:S01]  /*6650*/  FFMA R6, R35, R21, R6 ;  /* 0x0000001523067223 */ /* 0x000fe20000000006 */
[----:B------:R-:W-:Y:S01]  /*6660*/  SHF.L.U32 R21, R49, 0x10, RZ ;  /* 0x0000001031157819 */ /* 0x000fe200000006ff */
[----:B------:R-:W-:Y:S01]  /*6670*/  FFMA R11, R35, R36, R11 ;  /* 0x00000024230b7223 */ /* 0x000fe2000000000b */
[----:B------:R-:W-:Y:S01]  /*6680*/  LOP3.LUT R36, R51, 0xffff0000, RZ, 0xc0, !PT ;  /* 0xffff000033247812 */ /* 0x000fe200078ec0ff */
[C---:B------:R-:W-:Y:S01]  /*6690*/  FFMA R8, R35.reuse, R37, R8 ;  /* 0x0000002523087223 */ /* 0x040fe20000000008 */
[----:B------:R-:W-:Y:S01]  /*66a0*/  FFMA R9, R35, R20, R9 ;  /* 0x0000001423097223 */ /* 0x000fe20000000009 */
[----:B------:R-:W-:Y:S01]  /*66b0*/  FMUL R10, R33, R14 ;  /* 0x0000000e210a7220 */ /* 0x000fe20000400000 */
[----:B------:R-:W-:Y:S01]  /*66c0*/  LOP3.LUT R20, R49, 0xffff0000, RZ, 0xc0, !PT ;  /* 0xffff000031147812 */ /* 0x000fe200078ec0ff */
[C---:B------:R-:W-:Y:S01]  /*66d0*/  FMUL R15, R33.reuse, R15 ;  /* 0x0000000f210f7220 */ /* 0x040fe20000400000 */
[----:B------:R-:W-:Y:S01]  /*66e0*/  FMUL R12, R33, R16 ;  /* 0x00000010210c7220 */ /* 0x000fe20000400000 */
[C---:B------:R-:W-:Y:S01]  /*66f0*/  FFMA R10, R35.reuse, R21, R10 ;  /* 0x00000015230a7223 */ /* 0x040fe2000000000a */
[C---:B------:R-:W-:Y:S01]  /*6700*/  SHF.L.U32 R21, R50.reuse, 0x10, RZ ;  /* 0x0000001032157819 */ /* 0x040fe200000006ff */
[----:B------:R-:W-:Y:S01]  /*6710*/  FFMA R15, R35, R20, R15 ;  /* 0x00000014230f7223 */ /* 0x000fe2000000000f */
[----:B------:R-:W-:Y:S01]  /*6720*/  LOP3.LUT R20, R50, 0xffff0000, RZ, 0xc0, !PT ;  /* 0xffff000032147812 */ /* 0x000fe200078ec0ff */
[----:B------:R-:W-:Y:S01]  /*6730*/  FMUL R13, R33, R17 ;  /* 0x00000011210d7220 */ /* 0x000fe20000400000 */
[----:B------:R-:W-:Y:S01]  /*6740*/  SHF.L.U32 R37, R51, 0x10, RZ ;  /* 0x0000001033257819 */ /* 0x000fe200000006ff */
[C---:B------:R-:W-:Y:S01]  /*6750*/  FMUL R14, R33.reuse, R18 ;  /* 0x00000012210e7220 */ /* 0x040fe20000400000 */
        /* <DEDUP_REMOVED lines=21> */
[----:B------:R-:W-:Y:S02]  /*68b0*/  UIADD3 UR8, UP0, UPT, UR52, 0x680, URZ ;  /* 0x0000068034087890 */ /* 0x000fe4000ff1e0ff */
[----:B------:R-:W-:Y:S02]  /*68c0*/  UIADD3 UR5, UPT, UPT, UR41, 0x20, URZ ;  /* 0x0000002029057890 */ /* 0x000fe4000fffe0ff */
[----:B------:R-:W-:Y:S02]  /*68d0*/  UIADD3 UR4, UPT, UPT, UR48, 0x1200, URZ ;  /* 0x0000120030047890 */ /* 0x000fe4000fffe0ff */
[----:B------:R-:W-:Y:S01]  /*68e0*/  UIADD3.X UR9, UPT, UPT, URZ, UR53, URZ, UP0, !UPT ;  /* 0x00000035ff097290 */ /* 0x000fe200087fe4ff */
[----:B------:R-:W-:Y:S01]  /*68f0*/  UMOV UR6, UR42 ;  /* 0x0000002a00067c82 */ /* 0x000fe20008000000 */
[----:B------:R-:W-:Y:S07]  /*6900*/  UMOV UR7, UR36 ;  /* 0x0000002400077c82 */ /* 0x000fee0008000000 */
[----:B------:R2:W-:Y:S01]  /*6910*/  UTMASTG.3D [UR4], [UR8] ;  /* 0x00000004080073b5 */ /* 0x0005e20008010000 */
[----:B------:R0:W-:Y:S01]  /*6920*/  UTMACMDFLUSH ;  /* 0x00000000000079b7 */ /* 0x0001e20000000000 */
[----:B--2---:R-:W-:Y:S04]  /*6930*/  DEPBAR.LE SB0, 0x1 ;  /* 0x000080400000791a */ /* 0x004fe80000000000 */
.L_x_108:
[----:B------:R-:W-:Y:S05]  /*6940*/  BSYNC.RECONVERGENT B0 ;  /* 0x0000000000007941 */ /* 0x000fea0003800200 */
.L_x_107:
[----:B------:R-:W-:Y:S01]  /*6950*/  BAR.SYNC.DEFER_BLOCKING 0x1, 0x80 ;  /* 0x0042000000007b1d */ /* 0x000fe20000010000 */
[----:B------:R-:W-:Y:S04]  /*6960*/  UIADD3 UR40, UPT, UPT, UR51, 0x1, URZ ;  /* 0x0000000133287890 */ /* 0x000fe8000fffe0ff */
[----:B------:R-:W-:Y:S04]  /*6970*/  UISETP.NE.AND UP0, UPT, UR40, 0x4, UPT ;  /* 0x000000042800788c */ /* 0x000fe8000bf05270 */
[----:B------:R-:W-:Y:S01]  /*6980*/  USEL UR40, UR40, URZ, UP0 ;  /* 0x000000ff28287287 */ /* 0x000fe20008000000 */
[----:B------:R2:W-:Y:S01]  /*6990*/  @P6 SYNCS.ARRIVE.TRANS64.RED.A1T0 RZ, [R38+URZ], RZ ;  /* 0x000000ff26ff69a7 */ /* 0x0005e200081004ff */
[----:B------:R-:W-:Y:S01]  /*69a0*/  BSSY B1, `(.L_x_109) ;  /* 0x0000014000017945 */ /* 0x000fe20003800000 */
[----:B------:R-:W4:Y:S02]  /*69b0*/  @P6 SYNCS.PHASECHK.TRANS64.TRYWAIT P0, [R83+URZ+0x40], R88 ;  /* 0x00004058530065a7 */ /* 0x000f2400080011ff */
[----:B----4-:R-:W-:Y:S01]  /*69c0*/  @P6 SEL R81, RZ, 0x1, !P0 ;  /* 0x00000001ff516807 */ /* 0x010fe20004000000 */
[----:B--2---:R-:W-:Y:S06]  /*69d0*/  @!P6 BRA `(.L_x_110) ;  /* 0x000000000040e947 */ /* 0x004fec0003800000 */
[----:B------:R-:W-:Y:S01]  /*69e0*/  ISETP.NE.AND P1, PT, R82, RZ, PT ;  /* 0x000000ff5200720c */ /* 0x000fe20003f25270 */
[----:B------:R-:W-:Y:S01]  /*69f0*/  BSSY B0, `(.L_x_111) ;  /* 0x0000009000007945 */ /* 0x000fe20003800000 */
[----:B------:R-:W-:Y:S11]  /*6a00*/  ISETP.NE.AND P0, PT, R81, RZ, PT ;  /* 0x000000ff5100720c */ /* 0x000ff60003f05270 */
[----:B------:R-:W-:Y:S05]  /*6a10*/  @P1 IMAD R2, R39, 0x1000, R80 ;  /* 0x0000100027021824 */ /* 0x000fea00078e0250 */
[----:B------:R-:W-:Y:S05]  /*6a20*/  @P1 IADD3 R0, PT, PT, R2, UR48, RZ ;  /* 0x0000003002001c10 */ /* 0x000fea000fffe0ff */
[----:B------:R-:W-:Y:S01]  /*6a30*/  @P1 IMAD.IADD R0, R71, 0x1, R0 ;  /* 0x0000000147001824 */ /* 0x000fe200078e0200 */
[----:B------:R-:W-:Y:S06]  /*6a40*/  @P0 BRA `(.L_x_112) ;  /* 0x00000000000c0947 */ /* 0x000fec0003800000 */
[----:B------:R-:W-:Y:S04]  /*6a50*/  SHF.L.U32 R4, R70, 0x1f, RZ ;  /* 0x0000001f46047819 */ /* 0x000fe800000006ff */
[----:B------:R-:W2:Y:S02]  /*6a60*/  SYNCS.PHASECHK.TRANS64.TRYWAIT P0, [R83+URZ+0x40], R4 ;  /* 0x00004004530075a7 */ /* 0x000ea400080011ff */
[----:B--2---:R-:W-:Y:S05]  /*6a70*/  @!P0 BRA `(.L_x_113) ;  /* 0x0000001c00848947 */ /* 0x004fea0003800000 */
.L_x_112:
[----:B------:R-:W-:Y:S05]  /*6a80*/  BSYNC B0 ;  /* 0x0000000000007941 */ /* 0x000fea0003800000 */
.L_x_111:
[----:B------:R-:W-:Y:S02]  /*6a90*/  ISETP.NE.AND P0, PT, R82, RZ, PT ;  /* 0x000000ff5200720c */ /* 0x000fe40003f05270 */
[----:B------:R-:W-:Y:S11]  /*6aa0*/  IADD3 R39, PT, PT, R39, 0x1, RZ ;  /* 0x0000000127277810 */ /* 0x000ff60007ffe0ff */
[----:B------:R-:W-:Y:S05]  /*6ab0*/  @P0 WARPSYNC.ALL ;  /* 0x0000000000000948 */ /* 0x000fea0003800000 */
[----:B------:R4:W1:Y:S04]  /*6ac0*/  @P0 LDSM.16.M88.4 R40, [R2+UR48+0x200] ;  /* 0x000200300228083b */ /* 0x0008680008000200 */
[----:B------:R4:W1:Y:S02]  /*6ad0*/  @P0 LDSM.16.M88.4 R48, [R0+0x200] ;  /* 0x000200000030083b */ /* 0x0008640000000200 */
.L_x_110:
[----:B------:R-:W-:Y:S05]  /*6ae0*/  BSYNC B1 ;  /* 0x0000000000017941 */ /* 0x000fea0003800000 */
.L_x_109:
[----:B----4-:R-:W-:Y:S05]  /*6af0*/  VIADD R0, R34, 0x40 ;  /* 0x0000004022007836 */ /* 0x010fea0000000000 */
[----:B------:R-:W-:Y:S04]  /*6b00*/  SHF.R.U32.HI R0, RZ, 0x15, R0 ;  /* 0x00000015ff007819 */ /* 0x000fe80000011600 */
[----:B------:R-:W-:Y:S11]  /*6b10*/  LOP3.LUT P0, RZ, R0, 0x3, R65, 0x48, !PT ;  /* 0x0000000300ff7812 */ /* 0x000ff60007804841 */
[----:B------:R-:W-:Y:S02]  /*6b20*/  @!UPT UIADD3 URZ, UPT, UPT, URZ, URZ, URZ ;  /* 0x000000fffffff290 */ /* 0x000fe4000fffe0ff */
        /* <DEDUP_REMOVED lines=8> */
[----:B------:R-:W3:Y:S01]  /*6bb0*/  LDCU.64 UR4, c[0x4][0x10] ;  /* 0x01000200ff0477ac */ /* 0x000ee20008000a00 */
[----:B----4-:R-:W-:Y:S01]  /*6bc0*/  MOV R5, UR9 ;  /* 0x0000000900057c02 */ /* 0x010fe20008000f00 */
[----:B--2---:R-:W-:Y:S01]  /*6bd0*/  IMAD.U32 R4, RZ, RZ, UR8 ;  /* 0x00000008ff047e24 */ /* 0x004fe2000f8e00ff */
[----:B-----5:R-:W-:Y:S01]  /*6be0*/  MOV R7, UR7 ;  /* 0x0000000700077c02 */ /* 0x020fe20008000f00 */
[----:B------:R-:W-:Y:S01]  /*6bf0*/  IMAD.U32 R6, RZ, RZ, UR6 ;  /* 0x00000006ff067e24 */ /* 0x000fe2000f8e00ff */
[----:B---3--:R-:W-:Y:S01]  /*6c00*/  MOV R11, UR5 ;  /* 0x00000005000b7c02 */ /* 0x008fe20008000f00 */
[----:B------:R-:W-:Y:S02]  /*6c10*/  IMAD.U32 R10, RZ, RZ, UR4 ;  /* 0x00000004ff0a7e24 */ /* 0x000fe4000f8e00ff */
[----:B------:R-:W-:Y:S07]  /*6c20*/  LEPC R20, `(.L_x_114) ;  /* 0x000000001014794e */ /* 0x000fee0000000000 */
[----:B-1----:R-:W-:Y:S05]  /*6c30*/  CALL.ABS.NOINC R2 ;  /* 0x0000000002007343 */ /* 0x002fea0003c00000 */
.L_x_114:
        /* <DEDUP_REMOVED lines=10> */
[----:B--2---:R-:W1:Y:S01]  /*6ce0*/  LDTM.16dp256bit.x4 R4, tmem[UR4+0x40] ;  /* 0x00004004000479ee */ /* 0x004e620008120000 */
[----:B------:R-:W-:Y:S02]  /*6cf0*/  MOV R83, UR37 ;  /* 0x0000002500537c02 */ /* 0x000fe40008000f00 */
[----:B------:R-:W-:Y:S05]  /*6d00*/  LEA R88, R39, UR48, 0x3 ;  /* 0x0000003027587c11 */ /* 0x000fea000f8e18ff */
[----:B------:R-:W-:Y:S04]  /*6d10*/  @P6 LEA R38, R38, UR48, 0x3 ;  /* 0x0000003026266c11 */ /* 0x000fe8000f8e18ff */
[----:B------:R-:W-:Y:S04]  /*6d20*/  @P6 IADD3 R38, PT, PT, R38, 0x60, RZ ;  /* 0x0000006026266810 */ /* 0x000fe80007ffe0ff */
[----:B------:R-:W-:Y:S02]  /*6d30*/  @P6 PRMT R38, R83, 0x654, R38 ;  /* 0x0000065453266816 */ /* 0x000fe40000000026 */
[----:B------:R-:W-:Y:S01]  /*6d40*/  @P6 SHF.L.U32 R83, R70, 0x1f, RZ ;  /* 0x0000001f46536819 */ /* 0x000fe200000006ff */
        /* <DEDUP_REMOVED lines=71> */
.L_x_116:
[----:B------:R-:W-:Y:S05]  /*71c0*/  BSYNC.RECONVERGENT B0 ;  /* 0x0000000000007941 */ /* 0x000fea0003800200 */
.L_x_115:
        /* <DEDUP_REMOVED lines=19> */
.L_x_120:
[----:B------:R-:W-:Y:S05]  /*7300*/  BSYNC B0 ;  /* 0x0000000000007941 */ /* 0x000fea0003800000 */
.L_x_119:
[----:B------:R-:W-:Y:S11]  /*7310*/  ISETP.NE.AND P0, PT, R82, RZ, PT ;  /* 0x000000ff5200720c */ /* 0x000ff60003f05270 */
[----:B------:R-:W-:Y:S02]  /*7320*/  @!UPT UIADD3 URZ, UPT, UPT, URZ, URZ, URZ ;  /* 0x000000fffffff290 */ /* 0x000fe4000fffe0ff */
[----:B------:R-:W-:Y:S05]  /*7330*/  @P0 WARPSYNC.ALL ;  /* 0x0000000000000948 */ /* 0x000fea0003800000 */
[----:B------:R4:W1:Y:S04]  /*7340*/  @P0 LDSM.16.M88.4 R40, [R39+UR48+0x200] ;  /* 0x000200302728083b */ /* 0x0008680008000200 */
[----:B------:R4:W1:Y:S02]  /*7350*/  @P0 LDSM.16.M88.4 R48, [R0+0x200] ;  /* 0x000200000030083b */ /* 0x0008640000000200 */
.L_x_118:
[----:B------:R-:W-:Y:S05]  /*7360*/  BSYNC B1 ;  /* 0x0000000000017941 */ /* 0x000fea0003800000 */
.L_x_117:
[----:B----4-:R-:W-:Y:S05]  /*7370*/  VIADD R0, R34, 0x60 ;  /* 0x0000006022007836 */ /* 0x010fea0000000000 */
[----:B------:R-:W-:Y:S04]  /*7380*/  SHF.R.U32.HI R0, RZ, 0x15, R0 ;  /* 0x00000015ff007819 */ /* 0x000fe80000011600 */
[----:B------:R-:W-:Y:S11]  /*7390*/  LOP3.LUT P0, RZ, R0, 0x3, R65, 0x48, !PT ;  /* 0x0000000300ff7812 */ /* 0x000ff60007804841 */
[----:B------:R-:W-:Y:S02]  /*73a0*/  @!UPT UIADD3 URZ, UPT, UPT, URZ, URZ, URZ ;  /* 0x000000fffffff290 */ /* 0x000fe4000fffe0ff */
[----:B------:R-:W-:Y:S05]  /*73b0*/  @!P0 BRA `(.L_x_122) ;  /* 0x0000000000408947 */ /* 0x000fea0003800000 */
[----:B------:R-:W4:Y:S01]  /*73c0*/  LDCU.64 UR8, c[0x4][0x70] ;  /* 0x01000e00ff0877ac */ /* 0x000f220008000a00 */
[----:B--2---:R-:W-:Y:S01]  /*73d0*/  MOV R3, 0x0 ;  /* 0x0000000000037802 */ /* 0x004fe20000000f00 */
[----:B------:R-:W-:Y:S02]  /*73e0*/  HFMA2 R12, -RZ, RZ, 0, 5.9604644775390625e-08 ;  /* 0x00000001ff0c7431 */ /* 0x000fe400000001ff */
[----:B------:R-:W-:Y:S02]  /*73f0*/  IMAD.MOV.U32 R8, RZ, RZ, 0x192 ;  /* 0x00000192ff087424 */ /* 0x000fe400078e00ff */
[----:B------:R-:W-:Y:S01]  /*7400*/  IMAD.MOV.U32 R13, RZ, RZ, RZ ;  /* 0x000000ffff0d7224 */ /* 0x000fe200078e00ff */
[----:B------:R-:W2:Y:S01]  /*7410*/  LDCU.64 UR6, c[0x4][0x78] ;  /* 0x01000f00ff0677ac */ /* 0x000ea20008000a00 */
[----:B------:R-:W1:Y:S01]  /*7420*/  LDC.64 R2, c[0x4][R3] ;  /* 0x0100000003027b82 */ /* 0x000e620000000a00 */
[----:B------:R-:W5:Y:S01]  /*7430*/  LDCU.64 UR4, c[0x4][0x10] ;  /* 0x01000200ff0477ac */ /* 0x000f620008000a00 */
[----:B----4-:R-:W-:Y:S01]  /*7440*/  MOV R5, UR9 ;  /* 0x0000000900057c02 */ /* 0x010fe20008000f00 */
[----:B------:R-:W-:Y:S01]  /*7450*/  IMAD.U32 R4, RZ, RZ, UR8 ;  /* 0x00000008ff047e24 */ /* 0x000fe2000f8e00ff */
[----:B--2---:R-:W-:Y:S01]  /*7460*/  MOV R7, UR7 ;  /* 0x0000000700077c02 */ /* 0x004fe20008000f00 */
[----:B------:R-:W-:Y:S01]  /*7470*/  IMAD.U32 R6, RZ, RZ, UR6 ;  /* 0x00000006ff067e24 */ /* 0x000fe2000f8e00ff */
[----:B-----5:R-:W-:Y:S01]  /*7480*/  MOV R11, UR5 ;  /* 0x00000005000b7c02 */ /* 0x020fe20008000f00 */
[----:B------:R-:W-:Y:S02]  /*7490*/  IMAD.U32 R10, RZ, RZ, UR4 ;  /* 0x00000004ff0a7e24 */ /* 0x000fe4000f8e00ff */
[----:B------:R-:W-:Y:S07]  /*74a0*/  LEPC R20, `(.L_x_122) ;  /* 0x000000001014794e */ /* 0x000fee0000000000 */
[----:B-1-3--:R-:W-:Y:S05]  /*74b0*/  CALL.ABS.NOINC R2 ;  /* 0x0000000002007343 */ /* 0x00afea0003c00000 */
.L_x_122:
[----:B------:R-:W-:Y:S01]  /*74c0*/  ISETP.NE.AND P0, PT, R72, RZ, PT ;  /* 0x000000ff4800720c */ /* 0x000fe20003f05270 */
[----:B------:R-:W-:Y:S05]  /*74d0*/  WARPSYNC.ALL ;  /* 0x0000000000007948 */ /* 0x000fea0003800000 */
[----:B------:R-:W-:Y:S01]  /*74e0*/  R2UR UR4, R34 ;  /* 0x00000000220472ca */ /* 0x000fe200000e0000 */
[----:B------:R-:W-:Y:S01]  /*74f0*/  BSSY.RECONVERGENT B0, `(.L_x_123) ;  /* 0x0000052000007945 */ /* 0x000fe20003800200 */
[----:B------:R-:W-:Y:S02]  /*7500*/  R2UR UR5, R79 ;  /* 0x000000004f0572ca */ /* 0x000fe400000e0000 */
[C---:B-1----:R-:W-:Y:S02]  /*7510*/  SHF.L.U32 R20, R40.reuse, 0x10, RZ ;  /* 0x0000001028147819 */ /* 0x042fe400000006ff */
[----:B------:R-:W-:Y:S02]  /*7520*/  LOP3.LUT R36, R40, 0xffff0000, RZ, 0xc0, !PT ;  /* 0xffff000028247812 */ /* 0x000fe400078ec0ff */
[C---:B------:R-:W-:Y:S02]  /*7530*/  SHF.L.U32 R21, R41.reuse, 0x10, RZ ;  /* 0x0000001029157819 */ /* 0x040fe400000006ff */
[----:B------:R-:W-:Y:S02]  /*7540*/  LOP3.LUT R38, R41, 0xffff0000, RZ, 0xc0, !PT ;  /* 0xffff000029267812 */ /* 0x000fe400078ec0ff */
[C---:B------:R-:W-:Y:S01]  /*7550*/  SHF.L.U32 R37, R42.reuse, 0x10, RZ ;  /* 0x000000102a257819 */ /* 0x040fe200000006ff */
[----:B------:R-:W1:Y:S01]  /*7560*/  LDTM.16dp256bit.x4 R4, tmem[UR4+0x60] ;  /* 0x00006004000479ee */ /* 0x000e620008120000 */
[----:B------:R-:W-:Y:S01]  /*7570*/  LOP3.LUT R40, R42, 0xffff0000, RZ, 0xc0, !PT ;  /* 0xffff00002a287812 */ /* 0x000fe200078ec0ff */
[----:B------:R-:W-:Y:S01]  /*7580*/  NOP ;  /* 0x0000000000007918 */ /* 0x000fe20000000000 */
[C---:B------:R-:W-:Y:S01]  /*7590*/  SHF.L.U32 R39, R43.reuse, 0x10, RZ ;  /* 0x000000102b277819 */ /* 0x040fe200000006ff */
[----:B------:R-:W-:Y:S01]  /*75a0*/  UIADD3 UR5, UPT, UPT, UR5, 0xd0, URZ ;  /* 0x000000d005057890 */ /* 0x000fe2000fffe0ff */
[----:B------:R-:W-:Y:S02]  /*75b0*/  LOP3.LUT R41, R43, 0xffff0000, RZ, 0xc0, !PT ;  /* 0xffff00002b297812 */ /* 0x000fe400078ec0ff */
[C---:B------:R-:W-:Y:S01]  /*75c0*/  SHF.L.U32 R42, R48.reuse, 0x10, RZ ;  /* 0x00000010302a7819 */ /* 0x040fe200000006ff */
[----:B------:R-:W-:Y:S01]  /*75d0*/  UPRMT UR5, UR37, 0x654, UR5 ;  /* 0x0000065425057896 */ /* 0x000fe20008000005 */
[----:B------:R-:W-:Y:S02]  /*75e0*/  LOP3.LUT R43, R48, 0xffff0000, RZ, 0xc0, !PT ;  /* 0xffff0000302b7812 */ /* 0x000fe400078ec0ff */
[C---:B------:R-:W-:Y:S02]  /*75f0*/  SHF.L.U32 R44, R49.reuse, 0x10, RZ ;  /* 0x00000010312c7819 */ /* 0x040fe400000006ff */
[----:B------:R-:W-:Y:S02]  /*7600*/  LOP3.LUT R46, R49, 0xffff0000, RZ, 0xc0, !PT ;  /* 0xffff0000312e7812 */ /* 0x000fe400078ec0ff */
[C---:B------:R-:W-:Y:S02]  /*7610*/  SHF.L.U32 R45, R50.reuse, 0x10, RZ ;  /* 0x00000010322d7819 */ /* 0x040fe400000006ff */
[----:B-1----:R-:W-:Y:S01]  /*7620*/  SYNCS.ARRIVE.TRANS64.RED.A1T0 RZ, [UR5], RZ ;  /* 0x000000ffffff79a7 */ /* 0x002fe20008100405 */
[----:B------:R-:W-:Y:S02]  /*7630*/  LOP3.LUT R48, R50, 0xffff0000, RZ, 0xc0, !PT ;  /* 0xffff000032307812 */ /* 0x000fe400078ec0ff */
[C---:B------:R-:W-:Y:S02]  /*7640*/  SHF.L.U32 R47, R51.reuse, 0x10, RZ ;  /* 0x00000010332f7819 */ /* 0x040fe400000006ff */
[----:B------:R-:W-:Y:S01]  /*7650*/  LOP3.LUT R50, R51, 0xffff0000, RZ, 0xc0, !PT ;  /* 0xffff000033327812 */ /* 0x000fe200078ec0ff */
[C---:B------:R-:W-:Y:S01]  /*7660*/  FMUL R4, R33.reuse, R4 ;  /* 0x0000000421047220 */ /* 0x040fe20000400000 */
[C---:B------:R-:W-:Y:S01]  /*7670*/  FMUL R5, R33.reuse, R5 ;  /* 0x0000000521057220 */ /* 0x040fe20000400000 */
[C---:B------:R-:W-:Y:S01]  /*7680*/  FMUL R6, R33.reuse, R6 ;  /* 0x0000000621067220 */ /* 0x040fe20000400000 */
[----:B------:R-:W-:Y:S01]  /*7690*/  FMUL R7, R33, R7 ;  /* 0x0000000721077220 */ /* 0x000fe20000400000 */
[C---:B------:R-:W-:Y:S01]  /*76a0*/  FFMA R4, R35.reuse, R20, R4 ;  /* 0x0000001423047223 */ /* 0x040fe20000000004 */
[C---:B------:R-:W-:Y:S01]  /*76b0*/  FFMA R5, R35.reuse, R36, R5 ;  /* 0x0000002423057223 */ /* 0x040fe20000000005 */
[C---:B------:R-:W-:Y:S01]  /*76c0*/  FFMA R6, R35.reuse, R21, R6 ;  /* 0x0000001523067223 */ /* 0x040fe20000000006 */
[----:B------:R-:W-:Y:S01]  /*76d0*/  FFMA R7, R35, R38, R7 ;  /* 0x0000002623077223 */ /* 0x000fe20000000007 */
[C---:B------:R-:W-:Y:S01]  /*76e0*/  FMUL R8, R33.reuse, R8 ;  /* 0x0000000821087220 */ /* 0x040fe20000400000 */
[----:B------:R-:W-:Y:S01]  /*76f0*/  FMUL R9, R33, R9 ;  /* 0x0000000921097220 */ /* 0x000fe20000400000 */
[----:B---3--:R-:W-:Y:S01]  /*7700*/  F2FP.BF16.F32.PACK_AB R80, R5, R4 ;  /* 0x000000040550723e */ /* 0x008fe200000010ff */
[----:B------:R-:W-:Y:S01]  /*7710*/  FMUL R0, R33, R10 ;  /* 0x0000000a21007220 */ /* 0x000fe20000400000 */
[----:B------:R-:W-:Y:S01]  /*7720*/  F2FP.BF16.F32.PACK_AB R81, R7, R6 ;  /* 0x000000060751723e */ /* 0x000fe200000010ff */
[C---:B------:R-:W-:Y:S01]  /*7730*/  FFMA R8, R35.reuse, R37, R8 ;  /* 0x0000002523087223 */ /* 0x040fe20000000008 */
[----:B------:R-:W-:Y:S01]  /*7740*/  FFMA R9, R35, R40, R9 ;  /* 0x0000002823097223 */ /* 0x000fe20000000009 */
[C---:B------:R-:W-:Y:S01]  /*7750*/  FMUL R2, R33.reuse, R11 ;  /* 0x0000000b21027220 */ /* 0x040fe20000400000 */
[C---:B--2---:R-:W-:Y:S01]  /*7760*/  FMUL R3, R33.reuse, R12 ;  /* 0x0000000c21037220 */ /* 0x044fe20000400000 */
[----:B------:R-:W-:Y:S01]  /*7770*/  FMUL R10, R33, R13 ;  /* 0x0000000d210a7220 */ /* 0x000fe20000400000 */
[----:B------:R-:W-:Y:S01]  /*7780*/  FFMA R0, R35, R39, R0 ;  /* 0x0000002723007223 */ /* 0x000fe20000000000 */
        /* <DEDUP_REMOVED lines=40> */
.L_x_124:
[----:B------:R-:W-:Y:S05]  /*7a10*/  BSYNC.RECONVERGENT B0 ;  /* 0x0000000000007941 */ /* 0x000fea0003800200 */
.L_x_123:
[----:B------:R-:W-:Y:S01]  /*7a20*/  BAR.SYNC.DEFER_BLOCKING 0x1, 0x80 ;  /* 0x0042000000007b1d */ /* 0x000fe20000010000 */
[----:B------:R-:W-:Y:S01]  /*7a30*/  UISETP.NE.AND UP0, UPT, UR49, -0x4, UPT ;  /* 0xfffffffc3100788c */ /* 0x000fe2000bf05270 */
[----:B------:R-:W-:Y:S08]  /*7a40*/  IADD3 R0, PT, PT, R30, 0x1, RZ ;  /* 0x000000011e007810 */ /* 0x000ff00007ffe0ff */
[----:B------:R-:W-:Y:S05]  /*7a50*/  BRA.U !UP0, `(.L_x_125) ;  /* 0x0000000108287547 */ /* 0x000fea000b800000 */
[----:B------:R-:W-:Y:S01]  /*7a60*/  ISETP.NE.AND P0, PT, R76, RZ, PT ;  /* 0x000000ff4c00720c */ /* 0x000fe20003f05270 */
[----:B------:R-:W-:Y:S01]  /*7a70*/  IMAD.U32 R3, RZ, RZ, UR51 ;  /* 0x00000033ff037e24 */ /* 0x000fe2000f8e00ff */
[----:B------:R-:W-:Y:S01]  /*7a80*/  UIADD3 UR51, UPT, UPT, UR51, 0x1, URZ ;  /* 0x0000000133337890 */ /* 0x000fe2000fffe0ff */
[----:B------:R-:W-:Y:S03]  /*7a90*/  IMAD.U32 R2, RZ, RZ, UR37 ;  /* 0x00000025ff027e24 */ /* 0x000fe6000f8e00ff */
[----:B------:R-:W-:Y:S04]  /*7aa0*/  UISETP.NE.AND UP0, UPT, UR51, 0x4, UPT ;  /* 0x000000043300788c */ /* 0x000fe8000bf05270 */
[----:B------:R-:W-:Y:S03]  /*7ab0*/  USEL UR51, UR51, URZ, UP0 ;  /* 0x000000ff33337287 */ /* 0x000fe60008000000 */
[----:B------:R-:W-:Y:S05]  /*7ac0*/  @P0 LEA R3, R3, UR48, 0x3 ;  /* 0x0000003003030c11 */ /* 0x000fea000f8e18ff */
[----:B------:R-:W-:Y:S05]  /*7ad0*/  @P0 VIADD R3, R3, 0x60 ;  /* 0x0000006003030836 */ /* 0x000fea0000000000 */
[----:B------:R-:W-:Y:S04]  /*7ae0*/  @P0 PRMT R2, R2, 0x654, R3 ;  /* 0x0000065402020816 */ /* 0x000fe80000000003 */
[----:B------:R2:W-:Y:S03]  /*7af0*/  @P0 SYNCS.ARRIVE.TRANS64.RED.A1T0 RZ, [R2+URZ], RZ ;  /* 0x000000ff02ff09a7 */ /* 0x0005e600081004ff */
.L_x_125:
[----:B------:R-:W-:Y:S01]  /*7b00*/  ISETP.NE.AND P2, PT, R73, RZ, PT ;  /* 0x000000ff4900720c */ /* 0x000fe20003f45270 */
[----:B------:R-:W-:Y:S01]  /*7b10*/  UIADD3 UR49, UPT, UPT, UR49, 0x4, URZ ;  /* 0x0000000431317890 */ /* 0x000fe2000fffe0ff */
[----:B------:R-:W-:Y:S01]  /*7b20*/  ISETP.NE.AND P0, PT, R75, 0x2, PT ;  /* 0x000000024b00780c */ /* 0x000fe20003f05270 */
[----:B------:R-:W-:Y:S01]  /*7b30*/  IMAD.IADD R20, R29, 0x1, R58 ;  /* 0x000000011d147824 */ /* 0x000fe200078e023a */
[----:B------:R-:W-:Y:S01]  /*7b40*/  ISETP.NE.AND P1, PT, R0, 0x4, PT ;  /* 0x000000040000780c */ /* 0x000fe20003f25270 */
[----:B------:R-:W-:Y:S01]  /*7b50*/  IMAD.IADD R21, R31, 0x1, R60 ;  /* 0x000000011f157824 */ /* 0x000fe200078e023c */
[----:B------:R-:W-:Y:S02]  /*7b60*/  SEL R3, RZ, 0x1, P0 ;  /* 0x00000001ff037807 */ /* 0x000fe40000000000 */
[----:B--2---:R-:W-:Y:S02]  /*7b70*/  SEL R2, RZ, 0x1, P1 ;  /* 0x00000001ff027807 */ /* 0x004fe40000800000 */
[----:B------:R-:W-:Y:S02]  /*7b80*/  LOP3.LUT R68, R68, R3, RZ, 0x3c, !PT ;  /* 0x0000000344447212 */ /* 0x000fe400078e3cff */
[----:B------:R-:W-:Y:S02]  /*7b90*/  LOP3.LUT R69, R69, R2, RZ, 0x3c, !PT ;  /* 0x0000000245457212 */ /* 0x000fe400078e3cff */
[----:B------:R-:W-:Y:S02]  /*7ba0*/  @P2 R2UR UR36, R67 ;  /* 0x00000000432422ca */ /* 0x000fe400000e0000 */
[----:B------:R-:W-:Y:S02]  /*7bb0*/  SEL R75, R75, RZ, P0 ;  /* 0x000000ff4b4b7207 */ /* 0x000fe40000000000 */
[----:B------:R-:W-:Y:S01]  /*7bc0*/  SEL R30, R0, RZ, P1 ;  /* 0x000000ff001e7207 */ /* 0x000fe20000800000 */
[----:B------:R-:W-:Y:S10]  /*7bd0*/  @P2 BRA `(.L_x_126) ;  /* 0xffffffd000182947 */ /* 0x000ff4000383ffff */
[----:B------:R-:W-:-:S09]  /*7be0*/  UISETP.NE.AND UP0, UPT, UR50, URZ, UPT ;  /* 0x000000ff3200728c */ /* 0x000fd2000bf05270 */
[----:B------:R-:W-:Y:S05]  /*7bf0*/  BRA.U !UP0, `(.L_x_127) ;  /* 0x0000000108487547 */ /* 0x000fea000b800000 */
[----:B------:R-:W2:Y:S02]  /*7c00*/  LDCU.64 UR4, c[0x0][0x890] ;  /* 0x00011200ff0477ac */ /* 0x000ea40008000a00 */
[----:B--2---:R-:W-:-:S04]  /*7c10*/  UISETP.NE.U32.AND UP0, UPT, UR4, URZ, UPT ;  /* 0x000000ff0400728c */ /* 0x004fc8000bf05070 */
[----:B------:R-:W-:-:S09]  /*7c20*/  UISETP.NE.AND.EX UP0, UPT, UR5, URZ, UPT, UP0 ;  /* 0x000000ff0500728c */ /* 0x000fd2000bf05300 */
[----:B------:R-:W-:Y:S05]  /*7c30*/  BRA.U UP0, `(.L_x_128) ;  /* 0x00000001000c7547 */ /* 0x000fea000b800000 */
[----:B------:R-:W-:-:S13]  /*7c40*/  FSETP.NEU.AND P0, PT, R35, RZ, PT ;  /* 0x000000ff2300720b */ /* 0x000fda0003f0d000 */
[----:B------:R-:W-:Y:S05]  /*7c50*/  @!P0 EXIT ;  /* 0x000000000000894d */ /* 0x000fea0003800000 */
[----:B------:R-:W-:Y:S05]  /*7c60*/  BRA `(.L_x_127) ;  /* 0x00000000002c7947 */ /* 0x000fea0003800000 */
.L_x_128:
[----:B------:R-:W-:Y:S01]  /*7c70*/  ISETP.NE.AND P0, PT, R74, RZ, PT ;  /* 0x000000ff4a00720c */ /* 0x000fe20003f05270 */
[----:B------:R-:W-:-:S12]  /*7c80*/  BSSY.RECONVERGENT B0, `(.L_x_127) ;  /* 0x0000009000007945 */ /* 0x000fd80003800200 */
[----:B------:R-:W-:Y:S05]  /*7c90*/  @P0 BRA `(.L_x_129) ;  /* 0x0000000000140947 */ /* 0x000fea0003800000 */
[----:B------:R-:W2:Y:S02]  /*7ca0*/  LDCU.64 UR4, c[0x0][0x888] ;  /* 0x00011100ff0477ac */ /* 0x000ea40008000a00 */
[----:B--2---:R-:W-:-:S04]  /*7cb0*/  ISETP.NE.U32.AND P0, PT, RZ, UR4, PT ;  /* 0x00000004ff007c0c */ /* 0x004fc8000bf05070 */
[----:B------:R-:W-:-:S13]  /*7cc0*/  ISETP.NE.AND.EX P0, PT, RZ, UR5, PT, P0 ;  /* 0x00000005ff007c0c */ /* 0x000fda000bf05300 */
[----:B------:R-:W-:Y:S05]  /*7cd0*/  @!P0 EXIT ;  /* 0x000000000000894d */ /* 0x000fea0003800000 */
[----:B------:R-:W-:Y:S05]  /*7ce0*/  BRA `(.L_x_130) ;  /* 0x0000000000087947 */ /* 0x000fea0003800000 */
.L_x_129:
[----:B------:R-:W-:-:S13]  /*7cf0*/  FSETP.NEU.AND P0, PT, R35, RZ, PT ;  /* 0x000000ff2300720b */ /* 0x000fda0003f0d000 */
[----:B------:R-:W-:Y:S05]  /*7d00*/  @!P0 EXIT ;  /* 0x000000000000894d */ /* 0x000fea0003800000 */
.L_x_130:
[----:B------:R-:W-:Y:S05]  /*7d10*/  BSYNC.RECONVERGENT B0 ;  /* 0x0000000000007941 */ /* 0x000fea0003800200 */
.L_x_127:
[----:B------:R-:W-:Y:S01]  /*7d20*/  ULEA UR4, UR51, UR48, 0x3 ;  /* 0x0000003033047291 */ /* 0x000fe2000f8e18ff */
[----:B------:R-:W-:-:S04]  /*7d30*/  DEPBAR.LE SB0, 0x0 ;  /* 0x000080000000791a */ /* 0x000fc80000000000 */
[----:B------:R-:W-:-:S04]  /*7d40*/  UIADD3 UR4, UPT, UPT, UR4, 0x60, URZ ;  /* 0x0000006004047890 */ /* 0x000fc8000fffe0ff */
[----:B------:R-:W-:-:S09]  /*7d50*/  UPRMT UR4, UR37, 0x654, UR4 ;  /* 0x0000065425047896 */ /* 0x000fd20008000004 */
[----:B------:R-:W-:Y:S01]  /*7d60*/  SYNCS.ARRIVE.TRANS64.RED.A1T0 RZ, [UR4], RZ ;  /* 0x000000ffffff79a7 */ /* 0x000fe20008100404 */
[----:B------:R-:W-:Y:S05]  /*7d70*/  EXIT ;  /* 0x000000000000794d */ /* 0x000fea0003800000 */
.L_x_19:
[----:B--2---:R2:W1:Y:S02]  /*7d80*/  SYNCS.PHASECHK.TRANS64.TRYWAIT P0, [R3+URZ+0x100], R2 ;  /* 0x00010002030075a7 */ /* 0x00446400080011ff */
[----:B-1----:R-:W-:Y:S05]  /*7d90*/  @!P0 NANOSLEEP.SYNCS 0x989680 ;  /* 0x009896800000895d */ /* 0x002fea0003900000 */
[----:B------:R-:W1:Y:S02]  /*7da0*/  @!P0 SYNCS.PHASECHK.TRANS64 P0, [R3+URZ+0x100], R2 ;  /* 0x00010002030085a7 */ /* 0x000e6400080010ff */
[----:B-1----:R-:W-:Y:S05]  /*7db0*/  @!P0 BRA `(.L_x_19) ;  /* 0xfffffffc00f08947 */ /* 0x002fea000383ffff */
[----:B------:R-:W-:Y:S05]  /*7dc0*/  BRA `(.L_x_131) ;  /* 0xffffff9800087947 */ /* 0x000fea000383ffff */
.L_x_22:
[----:B-1----:R-:W-:-:S07]  /*7dd0*/  MOV R2, UR33 ;  /* 0x0000002100027c02 */ /* 0x002fce0008000f00 */
.L_x_132:
[----:B-1----:R1:W2:Y:S02]  /*7de0*/  SYNCS.PHASECHK.TRANS64.TRYWAIT P0, [R2+URZ+0x20], R5 ;  /* 0x00002005020075a7 */ /* 0x0022a400080011ff */
[----:B--2---:R-:W-:Y:S05]  /*7df0*/  @!P0 NANOSLEEP.SYNCS 0x989680 ;  /* 0x009896800000895d */ /* 0x004fea0003900000 */
[----:B------:R-:W2:Y:S02]  /*7e00*/  @!P0 SYNCS.PHASECHK.TRANS64 P0, [R2+URZ+0x20], R5 ;  /* 0x00002005020085a7 */ /* 0x000ea400080010ff */
[----:B--2---:R-:W-:Y:S05]  /*7e10*/  @!P0 BRA `(.L_x_132) ;  /* 0xfffffffc00f08947 */ /* 0x004fea000383ffff */
[----:B------:R-:W-:Y:S05]  /*7e20*/  BRA `(.L_x_21) ;  /* 0xffffff9800587947 */ /* 0x000fea000383ffff */
.L_x_28:
[----:B-1----:R-:W-:-:S07]  /*7e30*/  MOV R2, UR17 ;  /* 0x0000001100027c02 */ /* 0x002fce0008000f00 */
.L_x_133:
[----:B-1----:R1:W2:Y:S02]  /*7e40*/  SYNCS.PHASECHK.TRANS64.TRYWAIT P0, [R2+URZ+0x20], R5 ;  /* 0x00002005020075a7 */ /* 0x0022a400080011ff */
[----:B--2---:R-:W-:Y:S05]  /*7e50*/  @!P0 NANOSLEEP.SYNCS 0x989680 ;  /* 0x009896800000895d */ /* 0x004fea0003900000 */
[----:B------:R-:W2:Y:S02]  /*7e60*/  @!P0 SYNCS.PHASECHK.TRANS64 P0, [R2+URZ+0x20], R5 ;  /* 0x00002005020085a7 */ /* 0x000ea400080010ff */
[----:B--2---:R-:W-:Y:S05]  /*7e70*/  @!P0 BRA `(.L_x_133) ;  /* 0xfffffffc00f08947 */ /* 0x004fea000383ffff */
[----:B------:R-:W-:Y:S05]  /*7e80*/  BRA `(.L_x_27) ;  /* 0xffffff9c00007947 */ /* 0x000fea000383ffff */
.L_x_32:
[----:B-1----:R1:W2:Y:S02]  /*7e90*/  SYNCS.PHASECHK.TRANS64.TRYWAIT P0, [R2+URZ+0x90], R3 ;  /* 0x00009003020075a7 */ /* 0x0022a400080011ff */
[----:B--2---:R-:W-:Y:S05]  /*7ea0*/  @!P0 NANOSLEEP.SYNCS 0x989680 ;  /* 0x009896800000895d */ /* 0x004fea0003900000 */
[----:B------:R-:W2:Y:S02]  /*7eb0*/  @!P0 SYNCS.PHASECHK.TRANS64 P0, [R2+URZ+0x90], R3 ;  /* 0x00009003020085a7 */ /* 0x000ea400080010ff */
[----:B--2---:R-:W-:Y:S05]  /*7ec0*/  @!P0 BRA `(.L_x_32) ;  /* 0xfffffffc00f08947 */ /* 0x004fea000383ffff */
[----:B------:R-:W-:Y:S05]  /*7ed0*/  BRA `(.L_x_134) ;  /* 0xffffff9c00907947 */ /* 0x000fea000383ffff */
.L_x_36:
[----:B----4-:R-:W-:-:S07]  /*7ee0*/  MOV R0, UR5 ;  /* 0x0000000500007c02 */ /* 0x010fce0008000f00 */
.L_x_135:
[----:B-1----:R1:W2:Y:S02]  /*7ef0*/  SYNCS.PHASECHK.TRANS64.TRYWAIT P0, [R0+URZ], R3 ;  /* 0x00000003000075a7 */ /* 0x0022a400080011ff */
[----:B--2---:R-:W-:Y:S05]  /*7f00*/  @!P0 NANOSLEEP.SYNCS 0x989680 ;  /* 0x009896800000895d */ /* 0x004fea0003900000 */
[----:B------:R-:W2:Y:S02]  /*7f10*/  @!P0 SYNCS.PHASECHK.TRANS64 P0, [R0+URZ], R3 ;  /* 0x00000003000085a7 */ /* 0x000ea400080010ff */
[----:B--2---:R-:W-:Y:S05]  /*7f20*/  @!P0 BRA `(.L_x_135) ;  /* 0xfffffffc00f08947 */ /* 0x004fea000383ffff */
[----:B------:R-:W-:Y:S05]  /*7f30*/  BRA `(.L_x_136) ;  /* 0xffffffa400007947 */ /* 0x000fea000383ffff */
.L_x_37:
[----:B----4-:R-:W-:-:S07]  /*7f40*/  MOV R0, UR5 ;  /* 0x0000000500007c02 */ /* 0x010fce0008000f00 */
.L_x_137:
[----:B-1----:R1:W2:Y:S02]  /*7f50*/  SYNCS.PHASECHK.TRANS64.TRYWAIT P0, [R0+URZ], R3 ;  /* 0x00000003000075a7 */ /* 0x0022a400080011ff */
[----:B--2---:R-:W-:Y:S05]  /*7f60*/  @!P0 NANOSLEEP.SYNCS 0x989680 ;  /* 0x009896800000895d */ /* 0x004fea0003900000 */
[----:B------:R-:W2:Y:S02]  /*7f70*/  @!P0 SYNCS.PHASECHK.TRANS64 P0, [R0+URZ], R3 ;  /* 0x00000003000085a7 */ /* 0x000ea400080010ff */
[----:B--2---:R-:W-:Y:S05]  /*7f80*/  @!P0 BRA `(.L_x_137) ;  /* 0xfffffffc00f08947 */ /* 0x004fea000383ffff */
[----:B------:R-:W-:Y:S05]  /*7f90*/  BRA `(.L_x_138) ;  /* 0xffffffa4000c7947 */ /* 0x000fea000383ffff */
.L_x_38:
[----:B----4-:R-:W-:-:S07]  /*7fa0*/  MOV R0, UR5 ;  /* 0x0000000500007c02 */ /* 0x010fce0008000f00 */
.L_x_139:
[----:B-1----:R1:W2:Y:S02]  /*7fb0*/  SYNCS.PHASECHK.TRANS64.TRYWAIT P0, [R0+URZ], R3 ;  /* 0x00000003000075a7 */ /* 0x0022a400080011ff */
[----:B--2---:R-:W-:Y:S05]  /*7fc0*/  @!P0 NANOSLEEP.SYNCS 0x989680 ;  /* 0x009896800000895d */ /* 0x004fea0003900000 */
[----:B------:R-:W2:Y:S02]  /*7fd0*/  @!P0 SYNCS.PHASECHK.TRANS64 P0, [R0+URZ], R3 ;  /* 0x00000003000085a7 */ /* 0x000ea400080010ff */
[----:B--2---:R-:W-:Y:S05]  /*7fe0*/  @!P0 BRA `(.L_x_139) ;  /* 0xfffffffc00f08947 */ /* 0x004fea000383ffff */
[----:B------:R-:W-:Y:S05]  /*7ff0*/  BRA `(.L_x_140) ;  /* 0xffffffa400187947 */ /* 0x000fea000383ffff */
.L_x_41:
[----:B-1----:R1:W2:Y:S02]  /*8000*/  SYNCS.PHASECHK.TRANS64.TRYWAIT P0, [R0+URZ+0xf0], R5 ;  /* 0x0000f005000075a7 */ /* 0x0022a400080011ff */
[----:B--2---:R-:W-:Y:S05]  /*8010*/  @!P0 NANOSLEEP.SYNCS 0x989680 ;  /* 0x009896800000895d */ /* 0x004fea0003900000 */
[----:B------:R-:W2:Y:S02]  /*8020*/  @!P0 SYNCS.PHASECHK.TRANS64 P0, [R0+URZ+0xf0], R5 ;  /* 0x0000f005000085a7 */ /* 0x000ea400080010ff */
[----:B--2---:R-:W-:Y:S05]  /*8030*/  @!P0 BRA `(.L_x_41) ;  /* 0xfffffffc00f08947 */ /* 0x004fea000383ffff */
[----:B------:R-:W-:Y:S05]  /*8040*/  BRA `(.L_x_141) ;  /* 0xffffffa400747947 */ /* 0x000fea000383ffff */
.L_x_42:
[----:B------:R-:W-:-:S07]  /*8050*/  MOV R0, UR5 ;  /* 0x0000000500007c02 */ /* 0x000fce0008000f00 */
.L_x_142:
[----:B-1----:R1:W2:Y:S02]  /*8060*/  SYNCS.PHASECHK.TRANS64.TRYWAIT P0, [R0+URZ+0xa0], R5 ;  /* 0x0000a005000075a7 */ /* 0x0022a400080011ff */
[----:B--2---:R-:W-:Y:S05]  /*8070*/  @!P0 NANOSLEEP.SYNCS 0x989680 ;  /* 0x009896800000895d */ /* 0x004fea0003900000 */
[----:B------:R-:W2:Y:S02]  /*8080*/  @!P0 SYNCS.PHASECHK.TRANS64 P0, [R0+URZ+0xa0], R5 ;  /* 0x0000a005000085a7 */ /* 0x000ea400080010ff */
[----:B--2---:R-:W-:Y:S05]  /*8090*/  @!P0 BRA `(.L_x_142) ;  /* 0xfffffffc00f08947 */ /* 0x004fea000383ffff */
[----:B------:R-:W-:Y:S05]  /*80a0*/  BRA `(.L_x_143) ;  /* 0xffffffa400847947 */ /* 0x000fea000383ffff */
.L_x_43:
[----:B-1----:R1:W2:Y:S02]  /*80b0*/  SYNCS.PHASECHK.TRANS64.TRYWAIT P1, [R0+URZ+0x90], R5 ;  /* 0x00009005000075a7 */ /* 0x0022a400080211ff */
[----:B--2---:R-:W-:Y:S05]  /*80c0*/  @!P1 NANOSLEEP.SYNCS 0x989680 ;  /* 0x009896800000995d */ /* 0x004fea0003900000 */
[----:B------:R-:W2:Y:S02]  /*80d0*/  @!P1 SYNCS.PHASECHK.TRANS64 P1, [R0+URZ+0x90], R5 ;  /* 0x00009005000095a7 */ /* 0x000ea400080210ff */
[----:B--2---:R-:W-:Y:S05]  /*80e0*/  @!P1 BRA `(.L_x_43) ;  /* 0xfffffffc00f09947 */ /* 0x004fea000383ffff */
[----:B------:R-:W-:Y:S05]  /*80f0*/  BRA `(.L_x_144) ;  /* 0xffffffa400b47947 */ /* 0x000fea000383ffff */
.L_x_46:
[----:B------:R-:W-:-:S07]  /*8100*/  MOV R0, UR5 ;  /* 0x0000000500007c02 */ /* 0x000fce0008000f00 */
.L_x_145:
[----:B-1----:R1:W2:Y:S02]  /*8110*/  SYNCS.PHASECHK.TRANS64.TRYWAIT P0, [R0+URZ+0xa0], R3 ;  /* 0x0000a003000075a7 */ /* 0x0022a400080011ff */
[----:B--2---:R-:W-:Y:S05]  /*8120*/  @!P0 NANOSLEEP.SYNCS 0x989680 ;  /* 0x009896800000895d */ /* 0x004fea0003900000 */
[----:B------:R-:W2:Y:S02]  /*8130*/  @!P0 SYNCS.PHASECHK.TRANS64 P0, [R0+URZ+0xa0], R3 ;  /* 0x0000a003000085a7 */ /* 0x000ea400080010ff */
[----:B--2---:R-:W-:Y:S05]  /*8140*/  @!P0 BRA `(.L_x_145) ;  /* 0xfffffffc00f08947 */ /* 0x004fea000383ffff */
[----:B------:R-:W-:Y:S05]  /*8150*/  BRA `(.L_x_45) ;  /* 0xffffffa800087947 */ /* 0x000fea000383ffff */
.L_x_53:
[----:B-1----:R1:W2:Y:S02]  /*8160*/  SYNCS.PHASECHK.TRANS64.TRYWAIT P1, [R0+URZ+0x90], R5 ;  /* 0x00009005000075a7 */ /* 0x0022a400080211ff */
[----:B--2---:R-:W-:Y:S05]  /*8170*/  @!P1 NANOSLEEP.SYNCS 0x989680 ;  /* 0x009896800000995d */ /* 0x004fea0003900000 */
[----:B------:R-:W2:Y:S02]  /*8180*/  @!P1 SYNCS.PHASECHK.TRANS64 P1, [R0+URZ+0x90], R5 ;  /* 0x00009005000095a7 */ /* 0x000ea400080210ff */
[----:B--2---:R-:W-:Y:S05]  /*8190*/  @!P1 BRA `(.L_x_53) ;  /* 0xfffffffc00f09947 */ /* 0x004fea000383ffff */
[----:B------:R-:W-:Y:S05]  /*81a0*/  BRA `(.L_x_146) ;  /* 0xffffffac00687947 */ /* 0x000fea000383ffff */
.L_x_54:
[----:B------:R-:W-:-:S07]  /*81b0*/  MOV R3, UR8 ;  /* 0x0000000800037c02 */ /* 0x000fce0008000f00 */
.L_x_147:
[----:B-1----:R1:W2:Y:S02]  /*81c0*/  SYNCS.PHASECHK.TRANS64.TRYWAIT P0, [R3+URZ+0xd0], R0 ;  /* 0x0000d000030075a7 */ /* 0x0022a400080011ff */
[----:B--2---:R-:W-:Y:S05]  /*81d0*/  @!P0 NANOSLEEP.SYNCS 0x989680 ;  /* 0x009896800000895d */ /* 0x004fea0003900000 */
[----:B------:R-:W2:Y:S02]  /*81e0*/  @!P0 SYNCS.PHASECHK.TRANS64 P0, [R3+URZ+0xd0], R0 ;  /* 0x0000d000030085a7 */ /* 0x000ea400080010ff */
[----:B--2---:R-:W-:Y:S05]  /*81f0*/  @!P0 BRA `(.L_x_147) ;  /* 0xfffffffc00f08947 */ /* 0x004fea000383ffff */
[----:B------:R-:W-:Y:S05]  /*8200*/  BRA `(.L_x_148) ;  /* 0xffffffac00b87947 */ /* 0x000fea000383ffff */
.L_x_57:
[----:B------:R-:W-:Y:S07]  /*8210*/  MOV R0, UR7 ;  /* 0x0000000700007c02 */ /* 0x000fee0008000f00 */
.L_x_149:
[----:B-1----:R1:W2:Y:S02]  /*8220*/  SYNCS.PHASECHK.TRANS64.TRYWAIT P0, [R0+URZ], R3 ;  /* 0x00000003000075a7 */ /* 0x0022a400080011ff */
[----:B--2---:R-:W-:Y:S05]  /*8230*/  @!P0 NANOSLEEP.SYNCS 0x989680 ;  /* 0x009896800000895d */ /* 0x004fea0003900000 */
[----:B------:R-:W2:Y:S02]  /*8240*/  @!P0 SYNCS.PHASECHK.TRANS64 P0, [R0+URZ], R3 ;  /* 0x00000003000085a7 */ /* 0x000ea400080010ff */
[----:B--2---:R-:W-:Y:S05]  /*8250*/  @!P0 BRA `(.L_x_149) ;  /* 0xfffffffc00f08947 */ /* 0x004fea000383ffff */
[----:B------:R-:W-:Y:S05]  /*8260*/  BRA `(.L_x_56) ;  /* 0xffffffac00d47947 */ /* 0x000fea000383ffff */
.L_x_60:
[----:B------:R-:W-:-:S07]  /*8270*/  MOV R0, UR5 ;  /* 0x0000000500007c02 */ /* 0x000fce0008000f00 */
.L_x_150:
[----:B--2---:R2:W3:Y:S02]  /*8280*/  SYNCS.PHASECHK.TRANS64.TRYWAIT P0, [R0+URZ], R3 ;  /* 0x00000003000075a7 */ /* 0x0044e400080011ff */
[----:B---3--:R-:W-:Y:S05]  /*8290*/  @!P0 NANOSLEEP.SYNCS 0x989680 ;  /* 0x009896800000895d */ /* 0x008fea0003900000 */
[----:B------:R-:W3:Y:S02]  /*82a0*/  @!P0 SYNCS.PHASECHK.TRANS64 P0, [R0+URZ], R3 ;  /* 0x00000003000085a7 */ /* 0x000ee400080010ff */
[----:B---3--:R-:W-:Y:S05]  /*82b0*/  @!P0 BRA `(.L_x_150) ;  /* 0xfffffffc00f08947 */ /* 0x008fea000383ffff */
[----:B------:R-:W-:Y:S05]  /*82c0*/  BRA `(.L_x_151) ;  /* 0xffffffb000887947 */ /* 0x000fea000383ffff */
.L_x_61:
[----:B------:R-:W-:-:S07]  /*82d0*/  MOV R0, UR5 ;  /* 0x0000000500007c02 */ /* 0x000fce0008000f00 */
.L_x_152:
[----:B-1----:R1:W2:Y:S02]  /*82e0*/  SYNCS.PHASECHK.TRANS64.TRYWAIT P0, [R0+URZ], R3 ;  /* 0x00000003000075a7 */ /* 0x0022a400080011ff */
[----:B--2---:R-:W-:Y:S05]  /*82f0*/  @!P0 NANOSLEEP.SYNCS 0x989680 ;  /* 0x009896800000895d */ /* 0x004fea0003900000 */
[----:B------:R-:W2:Y:S02]  /*8300*/  @!P0 SYNCS.PHASECHK.TRANS64 P0, [R0+URZ], R3 ;  /* 0x00000003000085a7 */ /* 0x000ea400080010ff */
[----:B--2---:R-:W-:Y:S05]  /*8310*/  @!P0 BRA `(.L_x_152) ;  /* 0xfffffffc00f08947 */ /* 0x004fea000383ffff */
[----:B------:R-:W-:Y:S05]  /*8320*/  BRA `(.L_x_153) ;  /* 0xffffffb000947947 */ /* 0x000fea000383ffff */
.L_x_62:
[----:B------:R-:W-:-:S07]  /*8330*/  MOV R0, UR5 ;  /* 0x0000000500007c02 */ /* 0x000fce0008000f00 */
.L_x_154:
[----:B-1----:R1:W2:Y:S02]  /*8340*/  SYNCS.PHASECHK.TRANS64.TRYWAIT P0, [R0+URZ], R3 ;  /* 0x00000003000075a7 */ /* 0x0022a400080011ff */
[----:B--2---:R-:W-:Y:S05]  /*8350*/  @!P0 NANOSLEEP.SYNCS 0x989680 ;  /* 0x009896800000895d */ /* 0x004fea0003900000 */
[----:B------:R-:W2:Y:S02]  /*8360*/  @!P0 SYNCS.PHASECHK.TRANS64 P0, [R0+URZ], R3 ;  /* 0x00000003000085a7 */ /* 0x000ea400080010ff */
[----:B--2---:R-:W-:Y:S05]  /*8370*/  @!P0 BRA `(.L_x_154) ;  /* 0xfffffffc00f08947 */ /* 0x004fea000383ffff */
[----:B------:R-:W-:Y:S05]  /*8380*/  BRA `(.L_x_155) ;  /* 0xffffffb000a07947 */ /* 0x000fea000383ffff */
.L_x_63:
[----:B------:R-:W-:-:S07]  /*8390*/  MOV R0, UR7 ;  /* 0x0000000700007c02 */ /* 0x000fce0008000f00 */
.L_x_156:
[----:B-1----:R1:W2:Y:S02]  /*83a0*/  SYNCS.PHASECHK.TRANS64.TRYWAIT P0, [R0+URZ], R3 ;  /* 0x00000003000075a7 */ /* 0x0022a400080011ff */
[----:B--2---:R-:W-:Y:S05]  /*83b0*/  @!P0 NANOSLEEP.SYNCS 0x989680 ;  /* 0x009896800000895d */ /* 0x004fea0003900000 */
[----:B------:R-:W2:Y:S02]  /*83c0*/  @!P0 SYNCS.PHASECHK.TRANS64 P0, [R0+URZ], R3 ;  /* 0x00000003000085a7 */ /* 0x000ea400080010ff */
[----:B--2---:R-:W-:Y:S05]  /*83d0*/  @!P0 BRA `(.L_x_156) ;  /* 0xfffffffc00f08947 */ /* 0x004fea000383ffff */
[----:B------:R-:W-:Y:S05]  /*83e0*/  BRA `(.L_x_157) ;  /* 0xffffffb000ac7947 */ /* 0x000fea000383ffff */
.L_x_68:
[----:B--2---:R2:W3:Y:S02]  /*83f0*/  SYNCS.PHASECHK.TRANS64.TRYWAIT P0, [R0+URZ+0x90], R3 ;  /* 0x00009003000075a7 */ /* 0x0044e400080011ff */
[----:B---3--:R-:W-:Y:S05]  /*8400*/  @!P0 NANOSLEEP.SYNCS 0x989680 ;  /* 0x009896800000895d */ /* 0x008fea0003900000 */
[----:B------:R-:W3:Y:S02]  /*8410*/  @!P0 SYNCS.PHASECHK.TRANS64 P0, [R0+URZ+0x90], R3 ;  /* 0x00009003000085a7 */ /* 0x000ee400080010ff */
[----:B---3--:R-:W-:Y:S05]  /*8420*/  @!P0 BRA `(.L_x_68) ;  /* 0xfffffffc00f08947 */ /* 0x008fea000383ffff */
[----:B------:R-:W-:Y:S05]  /*8430*/  BRA `(.L_x_158) ;  /* 0xffffffb400b87947 */ /* 0x000fea000383ffff */
.L_x_71:
[----:B------:R-:W-:Y:S07]  /*8440*/  MOV R0, UR7 ;  /* 0x0000000700007c02 */ /* 0x000fee0008000f00 */
.L_x_159:
[----:B--2---:R2:W3:Y:S02]  /*8450*/  SYNCS.PHASECHK.TRANS64.TRYWAIT P0, [R0+URZ+0x88], R3 ;  /* 0x00008803000075a7 */ /* 0x0044e400080011ff */
[----:B---3--:R-:W-:Y:S05]  /*8460*/  @!P0 NANOSLEEP.SYNCS 0x989680 ;  /* 0x009896800000895d */ /* 0x008fea0003900000 */
[----:B------:R-:W3:Y:S02]  /*8470*/  @!P0 SYNCS.PHASECHK.TRANS64 P0, [R0+URZ+0x88], R3 ;  /* 0x00008803000085a7 */ /* 0x000ee400080010ff */
[----:B---3--:R-:W-:Y:S05]  /*8480*/  @!P0 BRA `(.L_x_159) ;  /* 0xfffffffc00f08947 */ /* 0x008fea000383ffff */
[----:B------:R-:W-:Y:S05]  /*8490*/  BRA `(.L_x_70) ;  /* 0xffffffb800987947 */ /* 0x000fea000383ffff */
.L_x_74:
[----:B------:R-:W-:Y:S07]  /*84a0*/  MOV R3, UR7 ;  /* 0x0000000700037c02 */ /* 0x000fee0008000f00 */
.L_x_160:
[----:B-1----:R1:W2:Y:S02]  /*84b0*/  SYNCS.PHASECHK.TRANS64.TRYWAIT P0, [R3+URZ+0x60], R12 ;  /* 0x0000600c030075a7 */ /* 0x0022a400080011ff */
[----:B--2---:R-:W-:Y:S05]  /*84c0*/  @!P0 NANOSLEEP.SYNCS 0x989680 ;  /* 0x009896800000895d */ /* 0x004fea0003900000 */
[----:B------:R-:W2:Y:S02]  /*84d0*/  @!P0 SYNCS.PHASECHK.TRANS64 P0, [R3+URZ+0x60], R12 ;  /* 0x0000600c030085a7 */ /* 0x000ea400080010ff */
[----:B--2---:R-:W-:Y:S05]  /*84e0*/  @!P0 BRA `(.L_x_160) ;  /* 0xfffffffc00f08947 */ /* 0x004fea000383ffff */
[----:B------:R-:W-:Y:S05]  /*84f0*/  BRA `(.L_x_161) ;  /* 0xffffffbc00107947 */ /* 0x000fea000383ffff */
.L_x_75:
[----:B-1----:R-:W-:Y:S07]  /*8500*/  MOV R3, UR7 ;  /* 0x0000000700037c02 */ /* 0x002fee0008000f00 */
.L_x_162:
[----:B-1----:R1:W2:Y:S02]  /*8510*/  SYNCS.PHASECHK.TRANS64.TRYWAIT P0, [R3+URZ+0x68], R12 ;  /* 0x0000680c030075a7 */ /* 0x0022a400080011ff */
[----:B--2---:R-:W-:Y:S05]  /*8520*/  @!P0 NANOSLEEP.SYNCS 0x989680 ;  /* 0x009896800000895d */ /* 0x004fea0003900000 */
[----:B------:R-:W2:Y:S02]  /*8530*/  @!P0 SYNCS.PHASECHK.TRANS64 P0, [R3+URZ+0x68], R12 ;  /* 0x0000680c030085a7 */ /* 0x000ea400080010ff */
[----:B--2---:R-:W-:Y:S05]  /*8540*/  @!P0 BRA `(.L_x_162) ;  /* 0xfffffffc00f08947 */ /* 0x004fea000383ffff */
[----:B------:R-:W-:Y:S05]  /*8550*/  BRA `(.L_x_163) ;  /* 0xffffffbc004c7947 */ /* 0x000fea000383ffff */
.L_x_76:
[----:B-1----:R-:W-:Y:S07]  /*8560*/  MOV R3, UR7 ;  /* 0x0000000700037c02 */ /* 0x002fee0008000f00 */
.L_x_164:
[----:B-1----:R1:W2:Y:S02]  /*8570*/  SYNCS.PHASECHK.TRANS64.TRYWAIT P0, [R3+URZ+0x70], R12 ;  /* 0x0000700c030075a7 */ /* 0x0022a400080011ff */
[----:B--2---:R-:W-:Y:S05]  /*8580*/  @!P0 NANOSLEEP.SYNCS 0x989680 ;  /* 0x009896800000895d */ /* 0x004fea0003900000 */
[----:B------:R-:W2:Y:S02]  /*8590*/  @!P0 SYNCS.PHASECHK.TRANS64 P0, [R3+URZ+0x70], R12 ;  /* 0x0000700c030085a7 */ /* 0x000ea400080010ff */
[----:B--2---:R-:W-:Y:S05]  /*85a0*/  @!P0 BRA `(.L_x_164) ;  /* 0xfffffffc00f08947 */ /* 0x004fea000383ffff */
[----:B------:R-:W-:Y:S05]  /*85b0*/  BRA `(.L_x_165) ;  /* 0xffffffbc00947947 */ /* 0x000fea000383ffff */
.L_x_77:
[----:B------:R-:W-:Y:S07]  /*85c0*/  MOV R3, UR7 ;  /* 0x0000000700037c02 */ /* 0x000fee0008000f00 */
.L_x_166:
[----:B-1----:R1:W2:Y:S02]  /*85d0*/  SYNCS.PHASECHK.TRANS64.TRYWAIT P0, [R3+URZ+0x78], R12 ;  /* 0x0000780c030075a7 */ /* 0x0022a400080011ff */
[----:B--2---:R-:W-:Y:S05]  /*85e0*/  @!P0 NANOSLEEP.SYNCS 0x989680 ;  /* 0x009896800000895d */ /* 0x004fea0003900000 */
[----:B------:R-:W2:Y:S02]  /*85f0*/  @!P0 SYNCS.PHASECHK.TRANS64 P0, [R3+URZ+0x78], R12 ;  /* 0x0000780c030085a7 */ /* 0x000ea400080010ff */
[----:B--2---:R-:W-:Y:S05]  /*8600*/  @!P0 BRA `(.L_x_166) ;  /* 0xfffffffc00f08947 */ /* 0x004fea000383ffff */
[----:B------:R-:W-:Y:S05]  /*8610*/  BRA `(.L_x_167) ;  /* 0xffffffc0001c7947 */ /* 0x000fea000383ffff */
.L_x_79:
[----:B------:R-:W-:-:S07]  /*8620*/  MOV R0, UR7 ;  /* 0x0000000700007c02 */ /* 0x000fce0008000f00 */
.L_x_168:
[----:B-1----:R1:W3:Y:S02]  /*8630*/  SYNCS.PHASECHK.TRANS64.TRYWAIT P0, [R0+URZ+0x60], R3 ;  /* 0x00006003000075a7 */ /* 0x0022e400080011ff */
[----:B---3--:R-:W-:Y:S05]  /*8640*/  @!P0 NANOSLEEP.SYNCS 0x989680 ;  /* 0x009896800000895d */ /* 0x008fea0003900000 */
[----:B------:R-:W3:Y:S02]  /*8650*/  @!P0 SYNCS.PHASECHK.TRANS64 P0, [R0+URZ+0x60], R3 ;  /* 0x00006003000085a7 */ /* 0x000ee400080010ff */
[----:B---3--:R-:W-:Y:S05]  /*8660*/  @!P0 BRA `(.L_x_168) ;  /* 0xfffffffc00f08947 */ /* 0x008fea000383ffff */
[----:B------:R-:W-:Y:S05]  /*8670*/  BRA `(.L_x_169) ;  /* 0xffffffc0008c7947 */ /* 0x000fea000383ffff */
.L_x_80:
[----:B-1----:R-:W-:-:S07]  /*8680*/  MOV R0, UR7 ;  /* 0x0000000700007c02 */ /* 0x002fce0008000f00 */
.L_x_170:
[----:B-1----:R1:W3:Y:S02]  /*8690*/  SYNCS.PHASECHK.TRANS64.TRYWAIT P0, [R0+URZ+0x68], R3 ;  /* 0x00006803000075a7 */ /* 0x0022e400080011ff */
[----:B---3--:R-:W-:Y:S05]  /*86a0*/  @!P0 NANOSLEEP.SYNCS 0x989680 ;  /* 0x009896800000895d */ /* 0x008fea0003900000 */
[----:B------:R-:W3:Y:S02]  /*86b0*/  @!P0 SYNCS.PHASECHK.TRANS64 P0, [R0+URZ+0x68], R3 ;  /* 0x00006803000085a7 */ /* 0x000ee400080010ff */
[----:B---3--:R-:W-:Y:S05]  /*86c0*/  @!P0 BRA `(.L_x_170) ;  /* 0xfffffffc00f08947 */ /* 0x008fea000383ffff */
[----:B------:R-:W-:Y:S05]  /*86d0*/  BRA `(.L_x_171) ;  /* 0xffffffc0007c7947 */ /* 0x000fea000383ffff */
.L_x_81:
[----:B-1----:R-:W-:-:S07]  /*86e0*/  MOV R0, UR7 ;  /* 0x0000000700007c02 */ /* 0x002fce0008000f00 */
.L_x_172:
[----:B-1----:R1:W3:Y:S02]  /*86f0*/  SYNCS.PHASECHK.TRANS64.TRYWAIT P0, [R0+URZ+0x70], R3 ;  /* 0x00007003000075a7 */ /* 0x0022e400080011ff */
[----:B---3--:R-:W-:Y:S05]  /*8700*/  @!P0 NANOSLEEP.SYNCS 0x989680 ;  /* 0x009896800000895d */ /* 0x008fea0003900000 */
[----:B------:R-:W3:Y:S02]  /*8710*/  @!P0 SYNCS.PHASECHK.TRANS64 P0, [R0+URZ+0x70], R3 ;  /* 0x00007003000085a7 */ /* 0x000ee400080010ff */
[----:B---3--:R-:W-:Y:S05]  /*8720*/  @!P0 BRA `(.L_x_172) ;  /* 0xfffffffc00f08947 */ /* 0x008fea000383ffff */
[----:B------:R-:W-:Y:S05]  /*8730*/  BRA `(.L_x_173) ;  /* 0xffffffc0006c7947 */ /* 0x000fea000383ffff */
.L_x_83:
[----:B--2---:R2:W4:Y:S02]  /*8740*/  SYNCS.PHASECHK.TRANS64.TRYWAIT P0, [R0+URZ+0x90], R3 ;  /* 0x00009003000075a7 */ /* 0x00452400080011ff */
[----:B----4-:R-:W-:Y:S05]  /*8750*/  @!P0 NANOSLEEP.SYNCS 0x989680 ;  /* 0x009896800000895d */ /* 0x010fea0003900000 */
[----:B------:R-:W4:Y:S02]  /*8760*/  @!P0 SYNCS.PHASECHK.TRANS64 P0, [R0+URZ+0x90], R3 ;  /* 0x00009003000085a7 */ /* 0x000f2400080010ff */
[----:B----4-:R-:W-:Y:S05]  /*8770*/  @!P0 BRA `(.L_x_83) ;  /* 0xfffffffc00f08947 */ /* 0x010fea000383ffff */
[----:B------:R-:W-:Y:S05]  /*8780*/  BRA `(.L_x_174) ;  /* 0xffffffc400407947 */ /* 0x000fea000383ffff */
.L_x_94:
[----:B-1----:R-:W-:Y:S04]  /*8790*/  MOV R2, UR48 ;  /* 0x0000003000027c02 */ /* 0x002fe80008000f00 */
[----:B------:R1:W3:Y:S03]  /*87a0*/  SYNCS.PHASECHK.TRANS64.TRYWAIT P1, [R2+URZ+0x40], R3 ;  /* 0x00004003020075a7 */ /* 0x0002e600080211ff */
[----:B---3--:R-:W-:Y:S05]  /*87b0*/  @!P1 NANOSLEEP.SYNCS 0x989680 ;  /* 0x009896800000995d */ /* 0x008fea0003900000 */
[----:B------:R-:W3:Y:S02]  /*87c0*/  @!P1 SYNCS.PHASECHK.TRANS64 P1, [R2+URZ+0x40], R3 ;  /* 0x00004003020095a7 */ /* 0x000ee400080210ff */
[----:B---3--:R-:W-:Y:S05]  /*87d0*/  @!P1 BRA `(.L_x_94) ;  /* 0xfffffffc00ec9947 */ /* 0x008fea000383ffff */
[----:B------:R-:W-:Y:S05]  /*87e0*/  BRA `(.L_x_93) ;  /* 0xffffffd0004c7947 */ /* 0x000fea000383ffff */
.L_x_96:
[----:B-1----:R1:W4:Y:S02]  /*87f0*/  SYNCS.PHASECHK.TRANS64.TRYWAIT P0, [R79+URZ+0xb0], R0 ;  /* 0x0000b0004f0075a7 */ /* 0x00232400080011ff */
[----:B----4-:R-:W-:Y:S05]  /*8800*/  @!P0 NANOSLEEP.SYNCS 0x989680 ;  /* 0x009896800000895d */ /* 0x010fea0003900000 */
[----:B------:R-:W4:Y:S02]  /*8810*/  @!P0 SYNCS.PHASECHK.TRANS64 P0, [R79+URZ+0xb0], R0 ;  /* 0x0000b0004f0085a7 */ /* 0x000f2400080010ff */
[----:B----4-:R-:W-:Y:S05]  /*8820*/  @!P0 BRA `(.L_x_96) ;  /* 0xfffffffc00f08947 */ /* 0x010fea000383ffff */
[----:B------:R-:W-:Y:S05]  /*8830*/  BRA `(.L_x_95) ;  /* 0xffffffd000707947 */ /* 0x000fea000383ffff */
.L_x_105:
[----:B--2---:R2:W4:Y:S02]  /*8840*/  SYNCS.PHASECHK.TRANS64.TRYWAIT P0, [R3+URZ+0x40], R0 ;  /* 0x00004000030075a7 */ /* 0x00452400080011ff */
[----:B----4-:R-:W-:Y:S05]  /*8850*/  @!P0 NANOSLEEP.SYNCS 0x989680 ;  /* 0x009896800000895d */ /* 0x010fea0003900000 */
[----:B------:R-:W4:Y:S02]  /*8860*/  @!P0 SYNCS.PHASECHK.TRANS64 P0, [R3+URZ+0x40], R0 ;  /* 0x00004000030085a7 */ /* 0x000f2400080010ff */
[----:B----4-:R-:W-:Y:S05]  /*8870*/  @!P0 BRA `(.L_x_105) ;  /* 0xfffffffc00f08947 */ /* 0x010fea000383ffff */
[----:B------:R-:W-:Y:S05]  /*8880*/  BRA `(.L_x_104) ;  /* 0xffffffd8005c7947 */ /* 0x000fea000383ffff */
.L_x_113:
[----:B--2---:R2:W4:Y:S02]  /*8890*/  SYNCS.PHASECHK.TRANS64.TRYWAIT P0, [R83+URZ+0x40], R4 ;  /* 0x00004004530075a7 */ /* 0x00452400080011ff */
[----:B----4-:R-:W-:Y:S05]  /*88a0*/  @!P0 NANOSLEEP.SYNCS 0x989680 ;  /* 0x009896800000895d */ /* 0x010fea0003900000 */
[----:B------:R-:W4:Y:S02]  /*88b0*/  @!P0 SYNCS.PHASECHK.TRANS64 P0, [R83+URZ+0x40], R4 ;  /* 0x00004004530085a7 */ /* 0x000f2400080010ff */
[----:B----4-:R-:W-:Y:S05]  /*88c0*/  @!P0 BRA `(.L_x_113) ;  /* 0xfffffffc00f08947 */ /* 0x010fea000383ffff */
[----:B------:R-:W-:Y:S05]  /*88d0*/  BRA `(.L_x_112) ;  /* 0xffffffe000687947 */ /* 0x000fea000383ffff */
.L_x_121:
[----:B--2---:R2:W4:Y:S02]  /*88e0*/  SYNCS.PHASECHK.TRANS64.TRYWAIT P0, [R88+URZ+0x40], R3 ;  /* 0x00004003580075a7 */ /* 0x00452400080011ff */
[----:B----4-:R-:W-:Y:S05]  /*88f0*/  @!P0 NANOSLEEP.SYNCS 0x989680 ;  /* 0x009896800000895d */ /* 0x010fea0003900000 */
[----:B------:R-:W4:Y:S02]  /*8900*/  @!P0 SYNCS.PHASECHK.TRANS64 P0, [R88+URZ+0x40], R3 ;  /* 0x00004003580085a7 */ /* 0x000f2400080010ff */
[----:B----4-:R-:W-:Y:S05]  /*8910*/  @!P0 BRA `(.L_x_121) ;  /* 0xfffffffc00f08947 */ /* 0x010fea000383ffff */
[----:B------:R-:W-:Y:S05]  /*8920*/  BRA `(.L_x_120) ;  /* 0xffffffe800747947 */ /* 0x000fea000383ffff */
        .weak           $__internal_0_$__cuda_sm10x_tcgen05_guardrail_trap_col_being_dealloced_not_returned_by_alloc
        .type           $__internal_0_$__cuda_sm10x_tcgen05_guardrail_trap_col_being_dealloced_not_returned_by_alloc,@function
        .size           $__internal_0_$__cuda_sm10x_tcgen05_guardrail_trap_col_being_dealloced_not_returned_by_alloc,($__internal_1_$__cuda_sm10x_tcgen05_guardrail_trap_phase_invalid_during_alloc - $__internal_0_$__cuda_sm10x_tcgen05_guardrail_trap_col_being_dealloced_not_returned_by_alloc)
$__internal_0_$__cuda_sm10x_tcgen05_guardrail_trap_col_being_dealloced_not_returned_by_alloc:
[----:B------:R-:W-:Y:S05]  /*8930*/  BPT.TRAP 0x1 ;  /* 0x000000040000795c */ /* 0x000fea0000300000 */
[----:B------:R-:W-:-:S04]  /*8940*/  HFMA2 R3, -RZ, RZ, 0, 0 ;  /* 0x00000000ff037431 */ /* 0x000fc800000001ff */
[----:B------:R-:W-:Y:S05]  /*8950*/  RET.REL.NODEC R2 `(_ZN7cutlass13device_kernelINS_4gemm6kernel13GemmUniversalIN4cute5tupleIJiiiiEEENS1_10collective13CollectiveMmaINS1_35MainloopSm100TmaUmmaWarpSpecializedILi4ELi2ELi4ENS5_IJNS4_1CILi1EEESB_SB_EEEEENS5_IJNSA_ILi64EEENSA_ILi128EEENSA_ILi32EEEEEENS_10bfloat16_tENS5_IJlSB_lEEESI_SJ_NS4_8TiledMMAINS4_8MMA_AtomIJNS4_20SM100_MMA_F16BF16_SSISI_SI_fLi64ELi128ELNS4_4UMMA5MajorE0ELSO_0ELNSN_7ScaleInE0ELSP_0EEEEEENS4_6LayoutISC_NS5_IJNSA_ILi0EEEST_ST_EEEEENS5_IJNS4_10UnderscoreESW_SW_EEEEENS4_13SM90_TMA_LOADENS4_14ComposedLayoutINS4_7SwizzleILi2ELi4ELi3EEENS4_18smem_ptr_flag_bitsILi16EEENSS_INS5_IJNSA_ILi8EEESG_EEENS5_IJSG_SB_EEEEEEEvNS4_8identityESZ_S19_vS1A_EENS_8epilogue10collective18CollectiveEpilogueINS1C_23Sm100TmaWarpSpecializedILi4ELi2ELi16ELb1ELb0EEEJSH_NS5_IJNSS_ISE_SB_EENSS_ISG_SB_EEEEESI_SJ_SI_SJ_NS1C_6fusion15FusionCallbacksIS1G_NS1K_17LinearCombinationISI_fSI_fLNS_15FloatRoundStyleE2EEESH_S1J_JEEENS4_5SM1004TMEM4LOAD26SM100_TMEM_LOAD_16dp256b4xESZ_S19_NS4_17SM75_U32x4_LDSM_NENS4_14SM90_TMA_STOREES19_NS4_17SM90_U32x4_STSM_NENS4_39AutoVectorizingCopyWithAssumedAlignmentILi128EEEEEEvvEEEEvNT_6ParamsE) ;  /* 0xffffff7402a87950 */ /* 0x000fea0003c3ffff */
        .weak           $__internal_1_$__cuda_sm10x_tcgen05_guardrail_trap_phase_invalid_during_alloc
        .type           $__internal_1_$__cuda_sm10x_tcgen05_guardrail_trap_phase_invalid_during_alloc,@function
        .size           $__internal_1_$__cuda_sm10x_tcgen05_guardrail_trap_phase_invalid_during_alloc,($__internal_2_$__cuda_sm10x_tcgen05_guardrail_trap_unallocated_columns_being_dealloced - $__internal_1_$__cuda_sm10x_tcgen05_guardrail_trap_phase_invalid_during_alloc)
$__internal_1_$__cuda_sm10x_tcgen05_guardrail_trap_phase_invalid_during_alloc:
[----:B------:R-:W-:Y:S05]  /*8960*/  BPT.TRAP 0x1 ;  /* 0x000000040000795c */ /* 0x000fea0000300000 */
[----:B------:R-:W-:-:S04]  /*8970*/  MOV R3, 0x0 ;  /* 0x0000000000037802 */ /* 0x000fc80000000f00 */
[----:B------:R-:W-:Y:S05]  /*8980*/  RET.REL.NODEC R2 `(_ZN7cutlass13device_kernelINS_4gemm6kernel13GemmUniversalIN4cute5tupleIJiiiiEEENS1_10collective13CollectiveMmaINS1_35MainloopSm100TmaUmmaWarpSpecializedILi4ELi2ELi4ENS5_IJNS4_1CILi1EEESB_SB_EEEEENS5_IJNSA_ILi64EEENSA_ILi128EEENSA_ILi32EEEEEENS_10bfloat16_tENS5_IJlSB_lEEESI_SJ_NS4_8TiledMMAINS4_8MMA_AtomIJNS4_20SM100_MMA_F16BF16_SSISI_SI_fLi64ELi128ELNS4_4UMMA5MajorE0ELSO_0ELNSN_7ScaleInE0ELSP_0EEEEEENS4_6LayoutISC_NS5_IJNSA_ILi0EEEST_ST_EEEEENS5_IJNS4_10UnderscoreESW_SW_EEEEENS4_13SM90_TMA_LOADENS4_14ComposedLayoutINS4_7SwizzleILi2ELi4ELi3EEENS4_18smem_ptr_flag_bitsILi16EEENSS_INS5_IJNSA_ILi8EEESG_EEENS5_IJSG_SB_EEEEEEEvNS4_8identityESZ_S19_vS1A_EENS_8epilogue10collective18CollectiveEpilogueINS1C_23Sm100TmaWarpSpecializedILi4ELi2ELi16ELb1ELb0EEEJSH_NS5_IJNSS_ISE_SB_EENSS_ISG_SB_EEEEESI_SJ_SI_SJ_NS1C_6fusion15FusionCallbacksIS1G_NS1K_17LinearCombinationISI_fSI_fLNS_15FloatRoundStyleE2EEESH_S1J_JEEENS4_5SM1004TMEM4LOAD26SM100_TMEM_LOAD_16dp256b4xESZ_S19_NS4_17SM75_U32x4_LDSM_NENS4_14SM90_TMA_STOREES19_NS4_17SM90_U32x4_STSM_NENS4_39AutoVectorizingCopyWithAssumedAlignmentILi128EEEEEEvvEEEEvNT_6ParamsE) ;  /* 0xffffff74029c7950 */ /* 0x000fea0003c3ffff */
        .weak           $__internal_2_$__cuda_sm10x_tcgen05_guardrail_trap_unallocated_columns_being_dealloced
        .type           $__internal_2_$__cuda_sm10x_tcgen05_guardrail_trap_unallocated_columns_being_dealloced,@function
        .size           $__internal_2_$__cuda_sm10x_tcgen05_guardrail_trap_unallocated_columns_being_dealloced,(.L_x_176 - $__internal_2_$__cuda_sm10x_tcgen05_guardrail_trap_unallocated_columns_being_dealloced)
$__internal_2_$__cuda_sm10x_tcgen05_guardrail_trap_unallocated_columns_being_dealloced:
[----:B------:R-:W-:Y:S05]  /*8990*/  BPT.TRAP 0x1 ;  /* 0x000000040000795c */ /* 0x000fea0000300000 */
[----:B------:R-:W-:-:S04]  /*89a0*/  HFMA2 R3, -RZ, RZ, 0, 0 ;  /* 0x00000000ff037431 */ /* 0x000fc800000001ff */
[----:B------:R-:W-:Y:S05]  /*89b0*/  RET.REL.NODEC R2 `(_ZN7cutlass13device_kernelINS_4gemm6kernel13GemmUniversalIN4cute5tupleIJiiiiEEENS1_10collective13CollectiveMmaINS1_35MainloopSm100TmaUmmaWarpSpecializedILi4ELi2ELi4ENS5_IJNS4_1CILi1EEESB_SB_EEEEENS5_IJNSA_ILi64EEENSA_ILi128EEENSA_ILi32EEEEEENS_10bfloat16_tENS5_IJlSB_lEEESI_SJ_NS4_8TiledMMAINS4_8MMA_AtomIJNS4_20SM100_MMA_F16BF16_SSISI_SI_fLi64ELi128ELNS4_4UMMA5MajorE0ELSO_0ELNSN_7ScaleInE0ELSP_0EEEEEENS4_6LayoutISC_NS5_IJNSA_ILi0EEEST_ST_EEEEENS5_IJNS4_10UnderscoreESW_SW_EEEEENS4_13SM90_TMA_LOADENS4_14ComposedLayoutINS4_7SwizzleILi2ELi4ELi3EEENS4_18smem_ptr_flag_bitsILi16EEENSS_INS5_IJNSA_ILi8EEESG_EEENS5_IJSG_SB_EEEEEEEvNS4_8identityESZ_S19_vS1A_EENS_8epilogue10collective18CollectiveEpilogueINS1C_23Sm100TmaWarpSpecializedILi4ELi2ELi16ELb1ELb0EEEJSH_NS5_IJNSS_ISE_SB_EENSS_ISG_SB_EEEEESI_SJ_SI_SJ_NS1C_6fusion15FusionCallbacksIS1G_NS1K_17LinearCombinationISI_fSI_fLNS_15FloatRoundStyleE2EEESH_S1J_JEEENS4_5SM1004TMEM4LOAD26SM100_TMEM_LOAD_16dp256b4xESZ_S19_NS4_17SM75_U32x4_LDSM_NENS4_14SM90_TMA_STOREES19_NS4_17SM90_U32x4_STSM_NENS4_39AutoVectorizingCopyWithAssumedAlignmentILi128EEEEEEvvEEEEvNT_6ParamsE) ;  /* 0xffffff7402907950 */ /* 0x000fea0003c3ffff */
.L_x_175:
[----:B------:R-:W-:-:S00]  /*89c0*/  BRA `(.L_x_175) ;  /* 0xfffffffc00fc7947 */ /* 0x000fc0000383ffff */
[----:B------:R-:W-:-:S00]  /*89d0*/  NOP ;  /* 0x0000000000007918 */ /* 0x000fc00000000000 */
        /* <DEDUP_REMOVED lines=10> */
.L_x_176:


//--------------------- .nv.global.init           --------------------------
	.section	.nv.global.init,"aw",@progbits
.nv.global.init:
	.type		$str$27,@object
	.size		$str$27,($str$28 - $str$27)
$str$27:
        /*0000*/ 	.byte	0x28, 0x61, 0x64, 0x64, 0x72, 0x65, 0x73, 0x73, 0x20, 0x26, 0x20, 0x6d, 0x61, 0x73, 0x6b, 0x29
        /*0010*/ 	.byte	0x20, 0x3d, 0x3d, 0x20, 0x30, 0x00
	.type		$str$28,@object
	.size		$str$28,($str$26 - $str$28)
$str$28:
        /*0016*/ 	.byte	0x2f, 0x74, 0x6d, 0x70, 0x2f, 0x63, 0x75, 0x74, 0x6c, 0x61, 0x73, 0x73, 0x5f, 0x73, 0x77, 0x65
        /*0026*/ 	.byte	0x65, 0x70, 0x5f, 0x73, 0x72, 0x63, 0x2f, 0x69, 0x6e, 0x63, 0x6c, 0x75, 0x64, 0x65, 0x2f, 0x63
        /*0036*/ 	.byte	0x75, 0x74, 0x65, 0x2f, 0x70, 0x6f, 0x69, 0x6e, 0x74, 0x65, 0x72, 0x5f, 0x66, 0x6c, 0x61, 0x67
        /*0046*/ 	.byte	0x67, 0x65, 0x64, 0x2e, 0x68, 0x70, 0x70, 0x00
	.type		$str$26,@object
	.size		$str$26,($str$25 - $str$26)
$str$26:
        /*004e*/ 	.byte	0x2f, 0x74, 0x6d, 0x70, 0x2f, 0x63, 0x75, 0x74, 0x6c, 0x61, 0x73, 0x73, 0x5f, 0x73, 0x77, 0x65
        /*005e*/ 	.byte	0x65, 0x70, 0x5f, 0x73, 0x72, 0x63, 0x2f, 0x69, 0x6e, 0x63, 0x6c, 0x75, 0x64, 0x65, 0x2f, 0x63
        /*006e*/ 	.byte	0x75, 0x74, 0x65, 0x2f, 0x61, 0x74, 0x6f, 0x6d, 0x2f, 0x63, 0x6f, 0x70, 0x79, 0x5f, 0x74, 0x72
        /*007e*/ 	.byte	0x61, 0x69, 0x74, 0x73, 0x5f, 0x73, 0x6d, 0x31, 0x30, 0x30, 0x2e, 0x68, 0x70, 0x70, 0x00
	.type		$str$25,@object
	.size		$str$25,(__unnamed_1 - $str$25)
$str$25:
        /*008d*/ 	.byte	0x28, 0x28, 0x75, 0x69, 0x6e, 0x74, 0x33, 0x32, 0x5f, 0x74, 0x28, 0x74, 0x68, 0x72, 0x65, 0x61
        /*009d*/ 	.byte	0x64, 0x49, 0x64, 0x78, 0x2e, 0x78, 0x29, 0x20, 0x2f, 0x20, 0x33, 0x32, 0x29, 0x20, 0x25, 0x20
        /*00ad*/ 	.byte	0x34, 0x29, 0x20, 0x3d, 0x3d, 0x20, 0x28, 0x28, 0x28, 0x74, 0x6d, 0x65, 0x6d, 0x5f, 0x61, 0x64
        /*00bd*/ 	.byte	0x64, 0x72, 0x20, 0x3e, 0x3e, 0x20, 0x31, 0x36, 0x29, 0x20, 0x2f, 0x20, 0x33, 0x32, 0x29, 0x20
        /*00cd*/ 	.byte	0x25, 0x20, 0x34, 0x29, 0x00
	.type		__unnamed_1,@object
	.size		__unnamed_1,(__unnamed_2 - __unnamed_1)
__unnamed_1:
        /*00d2*/ 	.byte	0x61, 0x75, 0x74, 0x6f, 0x20, 0x63, 0x75, 0x74, 0x65, 0x3a, 0x3a, 0x61, 0x73, 0x5f, 0x70, 0x6f
        /* <DEDUP_REMOVED lines=24> */
        /*0262*/ 	.byte	0x30, 0x34, 0x38, 0x3e, 0x3e, 0x3e, 0x3e, 0x5d, 0x00
	.type		__unnamed_2,@object
	.size		__unnamed_2,(.L_2 - __unnamed_2)
__unnamed_2:
        /* <DEDUP_REMOVED lines=45> */
        /*053b*/ 	.byte	0x3e, 0x3e, 0x3e, 0x5d, 0x00
.L_2:


//--------------------- .nv.shared._ZN7cutlass13device_kernelINS_4gemm6kernel13GemmUniversalIN4cute5tupleIJiiiiEEENS1_10collective13CollectiveMmaINS1_35MainloopSm100TmaUmmaWarpSpecializedILi4ELi2ELi4ENS5_IJNS4_1CILi1EEESB_SB_EEEEENS5_IJNSA_ILi64EEENSA_ILi128EEENSA_ILi32EEEEEENS_10bfloat16_tENS5_IJlSB_lEEESI_SJ_NS4_8TiledMMAINS4_8MMA_AtomIJNS4_20SM100_MMA_F16BF16_SSISI_SI_fLi64ELi128ELNS4_4UMMA5MajorE0ELSO_0ELNSN_7ScaleInE0ELSP_0EEEEEENS4_6LayoutISC_NS5_IJNSA_ILi0EEEST_ST_EEEEENS5_IJNS4_10UnderscoreESW_SW_EEEEENS4_13SM90_TMA_LOADENS4_14ComposedLayoutINS4_7SwizzleILi2ELi4ELi3EEENS4_18smem_ptr_flag_bitsILi16EEENSS_INS5_IJNSA_ILi8EEESG_EEENS5_IJSG_SB_EEEEEEEvNS4_8identityESZ_S19_vS1A_EENS_8epilogue10collective18CollectiveEpilogueINS1C_23Sm100TmaWarpSpecializedILi4ELi2ELi16ELb1ELb0EEEJSH_NS5_IJNSS_ISE_SB_EENSS_ISG_SB_EEEEESI_SJ_SI_SJ_NS1C_6fusion15FusionCallbacksIS1G_NS1K_17LinearCombinationISI_fSI_fLNS_15FloatRoundStyleE2EEESH_S1J_JEEENS4_5SM1004TMEM4LOAD26SM100_TMEM_LOAD_16dp256b4xESZ_S19_NS4_17SM75_U32x4_LDSM_NENS4_14SM90_TMA_STOREES19_NS4_17SM90_U32x4_STSM_NENS4_39AutoVectorizingCopyWithAssumedAlignmentILi128EEEEEEvvEEEEvNT_6ParamsE --------------------------
	.section	.nv.shared._ZN7cutlass13device_kernelINS_4gemm6kernel13GemmUniversalIN4cute5tupleIJiiiiEEENS1_10collective13CollectiveMmaINS1_35MainloopSm100TmaUmmaWarpSpecializedILi4ELi2ELi4ENS5_IJNS4_1CILi1EEESB_SB_EEEEENS5_IJNSA_ILi64EEENSA_ILi128EEENSA_ILi32EEEEEENS_10bfloat16_tENS5_IJlSB_lEEESI_SJ_NS4_8TiledMMAINS4_8MMA_AtomIJNS4_20SM100_MMA_F16BF16_SSISI_SI_fLi64ELi128ELNS4_4UMMA5MajorE0ELSO_0ELNSN_7ScaleInE0ELSP_0EEEEEENS4_6LayoutISC_NS5_IJNSA_ILi0EEEST_ST_EEEEENS5_IJNS4_10UnderscoreESW_SW_EEEEENS4_13SM90_TMA_LOADENS4_14ComposedLayoutINS4_7SwizzleILi2ELi4ELi3EEENS4_18smem_ptr_flag_bitsILi16EEENSS_INS5_IJNSA_ILi8EEESG_EEENS5_IJSG_SB_EEEEEEEvNS4_8identityESZ_S19_vS1A_EENS_8epilogue10collective18CollectiveEpilogueINS1C_23Sm100TmaWarpSpecializedILi4ELi2ELi16ELb1ELb0EEEJSH_NS5_IJNSS_ISE_SB_EENSS_ISG_SB_EEEEESI_SJ_SI_SJ_NS1C_6fusion15FusionCallbacksIS1G_NS1K_17LinearCombinationISI_fSI_fLNS_15FloatRoundStyleE2EEESH_S1J_JEEENS4_5SM1004TMEM4LOAD26SM100_TMEM_LOAD_16dp256b4xESZ_S19_NS4_17SM75_U32x4_LDSM_NENS4_14SM90_TMA_STOREES19_NS4_17SM90_U32x4_STSM_NENS4_39AutoVectorizingCopyWithAssumedAlignmentILi128EEEEEEvvEEEEvNT_6ParamsE,"aw",@nobits
	.sectionflags	@""
	.align	16
	.zero		1024


//--------------------- .nv.shared.reserved.0     --------------------------
	.section	.nv.shared.reserved.0,"aw",@nobits
	.weak		__nv_reservedSMEM_offset_0_alias
	.size		__nv_reservedSMEM_offset_0_alias, 0, 64
	.other		__nv_reservedSMEM_offset_0_alias,@"STO_CUDA_RESERVED_SHARED STV_DEFAULT"
__nv_reservedSMEM_offset_0_alias:
	.zero		0
.nv.shared.reserved.0:
	.zero		64
	.weak		__nv_reservedSMEM_tcgen05_partition
	.type		__nv_reservedSMEM_tcgen05_partition,@object
	.size		__nv_reservedSMEM_tcgen05_partition,(.L_0 - __nv_reservedSMEM_tcgen05_partition)
__nv_reservedSMEM_tcgen05_partition:
	.zero		32
.L_0:


//--------------------- .nv.global                --------------------------
	.section	.nv.global,"aw",@nobits
.nv.global:
	.type		_ZN39_INTERNAL_267905ad_4_k_cu_d9854a1c_82874cute1_E,@object
	.size		_ZN39_INTERNAL_267905ad_4_k_cu_d9854a1c_82874cute1_E,(_ZN39_INTERNAL_267905ad_4_k_cu_d9854a1c_82874cuda3std3__45__cpo6cbeginE - _ZN39_INTERNAL_267905ad_4_k_cu_d9854a1c_82874cute1_E)
_ZN39_INTERNAL_267905ad_4_k_cu_d9854a1c_82874cute1_E:
	.zero		1
	.type		_ZN39_INTERNAL_267905ad_4_k_cu_d9854a1c_82874cuda3std3__45__cpo6cbeginE,@object
	.size		_ZN39_INTERNAL_267905ad_4_k_cu_d9854a1c_82874cuda3std3__45__cpo6cbeginE,(_ZN39_INTERNAL_267905ad_4_k_cu_d9854a1c_82874cuda3std3__48in_placeE - _ZN39_INTERNAL_267905ad_4_k_cu_d9854a1c_82874cuda3std3__45__cpo6cbeginE)
_ZN39_INTERNAL_267905ad_4_k_cu_d9854a1c_82874cuda3std3__45__cpo6cbeginE:
	.zero		1
	.type		_ZN39_INTERNAL_267905ad_4_k_cu_d9854a1c_82874cuda3std3__48in_placeE,@object
	.size		_ZN39_INTERNAL_267905ad_4_k_cu_d9854a1c_82874cuda3std3__48in_placeE,(_ZN39_INTERNAL_267905ad_4_k_cu_d9854a1c_82874cuda3std6ranges3__45__cpo9iter_moveE - _ZN39_INTERNAL_267905ad_4_k_cu_d9854a1c_82874cuda3std3__48in_placeE)
_ZN39_INTERNAL_267905ad_4_k_cu_d9854a1c_82874cuda3std3__48in_placeE:
	.zero		1
	.type		_ZN39_INTERNAL_267905ad_4_k_cu_d9854a1c_82874cuda3std6ranges3__45__cpo9iter_moveE,@object
	.size		_ZN39_INTERNAL_267905ad_4_k_cu_d9854a1c_82874cuda3std6ranges3__45__cpo9iter_moveE,(_ZN39_INTERNAL_267905ad_4_k_cu_d9854a1c_82874cuda3std3__45__cpo5beginE - _ZN39_INTERNAL_267905ad_4_k_cu_d9854a1c_82874cuda3std6ranges3__45__cpo9iter_moveE)
_ZN39_INTERNAL_267905ad_4_k_cu_d9854a1c_82874cuda3std6ranges3__45__cpo9iter_moveE:
	.zero		1
	.type		_ZN39_INTERNAL_267905ad_4_k_cu_d9854a1c_82874cuda3std3__45__cpo5beginE,@object
	.size		_ZN39_INTERNAL_267905ad_4_k_cu_d9854a1c_82874cuda3std3__45__cpo5beginE,(_ZN39_INTERNAL_267905ad_4_k_cu_d9854a1c_82874cuda3std3__441_GLOBAL__N__267905ad_4_k_cu_d9854a1c_82876ignoreE - _ZN39_INTERNAL_267905ad_4_k_cu_d9854a1c_82874cuda3std3__45__cpo5beginE)
_ZN39_INTERNAL_267905ad_4_k_cu_d9854a1c_82874cuda3std3__45__cpo5beginE:
	.zero		1
	.type		_ZN39_INTERNAL_267905ad_4_k_cu_d9854a1c_82874cuda3std3__441_GLOBAL__N__267905ad_4_k_cu_d9854a1c_82876ignoreE,@object
	.size		_ZN39_INTERNAL_267905ad_4_k_cu_d9854a1c_82874cuda3std3__441_GLOBAL__N__267905ad_4_k_cu_d9854a1c_82876ignoreE,(_ZN39_INTERNAL_267905ad_4_k_cu_d9854a1c_82874cute7productE - _ZN39_INTERNAL_267905ad_4_k_cu_d9854a1c_82874cuda3std3__441_GLOBAL__N__267905ad_4_k_cu_d9854a1c_82876ignoreE)
_ZN39_INTERNAL_267905ad_4_k_cu_d9854a1c_82874cuda3std3__441_GLOBAL__N__267905ad_4_k_cu_d9854a1c_82876ignoreE:
	.zero		1
	.type		_ZN39_INTERNAL_267905ad_4_k_cu_d9854a1c_82874cute7productE,@object
	.size		_ZN39_INTERNAL_267905ad_4_k_cu_d9854a1c_82874cute7productE,(_ZN39_INTERNAL_267905ad_4_k_cu_d9854a1c_82874cuda3std3__45__cpo3endE - _ZN39_INTERNAL_267905ad_4_k_cu_d9854a1c_82874cute7productE)
_ZN39_INTERNAL_267905ad_4_k_cu_d9854a1c_82874cute7productE:
	.zero		1
	.type		_ZN39_INTERNAL_267905ad_4_k_cu_d9854a1c_82874cuda3std3__45__cpo3endE,@object
	.size		_ZN39_INTERNAL_267905ad_4_k_cu_d9854a1c_82874cuda3std3__45__cpo3endE,(_ZN39_INTERNAL_267905ad_4_k_cu_d9854a1c_82874cuda3std3__419piecewise_constructE - _ZN39_INTERNAL_267905ad_4_k_cu_d9854a1c_82874cuda3std3__45__cpo3endE)
_ZN39_INTERNAL_267905ad_4_k_cu_d9854a1c_82874cuda3std3__45__cpo3endE:
	.zero		1
	.type		_ZN39_INTERNAL_267905ad_4_k_cu_d9854a1c_82874cuda3std3__419piecewise_constructE,@object
	.size		_ZN39_INTERNAL_267905ad_4_k_cu_d9854a1c_82874cuda3std3__419piecewise_constructE,(_ZN39_INTERNAL_267905ad_4_k_cu_d9854a1c_82874cuda3std3__45__cpo4cendE - _ZN39_INTERNAL_267905ad_4_k_cu_d9854a1c_82874cuda3std3__419piecewise_constructE)
_ZN39_INTERNAL_267905ad_4_k_cu_d9854a1c_82874cuda3std3__419piecewise_constructE:
	.zero		1
	.type		_ZN39_INTERNAL_267905ad_4_k_cu_d9854a1c_82874cuda3std3__45__cpo4cendE,@object
	.size		_ZN39_INTERNAL_267905ad_4_k_cu_d9854a1c_82874cuda3std3__45__cpo4cendE,(_ZN39_INTERNAL_267905ad_4_k_cu_d9854a1c_82874cuda3std6ranges3__45__cpo4swapE - _ZN39_INTERNAL_267905ad_4_k_cu_d9854a1c_82874cuda3std3__45__cpo4cendE)
_ZN39_INTERNAL_267905ad_4_k_cu_d9854a1c_82874cuda3std3__45__cpo4cendE:
	.zero		1
	.type		_ZN39_INTERNAL_267905ad_4_k_cu_d9854a1c_82874cuda3std6ranges3__45__cpo4swapE,@object
	.size		_ZN39_INTERNAL_267905ad_4_k_cu_d9854a1c_82874cuda3std6ranges3__45__cpo4swapE,(.L_10 - _ZN39_INTERNAL_267905ad_4_k_cu_d9854a1c_82874cuda3std6ranges3__45__cpo4swapE)
_ZN39_INTERNAL_267905ad_4_k_cu_d9854a1c_82874cuda3std6ranges3__45__cpo4swapE:
	.zero		1
.L_10:


//--------------------- .nv.constant0._ZN7cutlass13device_kernelINS_4gemm6kernel13GemmUniversalIN4cute5tupleIJiiiiEEENS1_10collective13CollectiveMmaINS1_35MainloopSm100TmaUmmaWarpSpecializedILi4ELi2ELi4ENS5_IJNS4_1CILi1EEESB_SB_EEEEENS5_IJNSA_ILi64EEENSA_ILi128EEENSA_ILi32EEEEEENS_10bfloat16_tENS5_IJlSB_lEEESI_SJ_NS4_8TiledMMAINS4_8MMA_AtomIJNS4_20SM100_MMA_F16BF16_SSISI_SI_fLi64ELi128ELNS4_4UMMA5MajorE0ELSO_0ELNSN_7ScaleInE0ELSP_0EEEEEENS4_6LayoutISC_NS5_IJNSA_ILi0EEEST_ST_EEEEENS5_IJNS4_10UnderscoreESW_SW_EEEEENS4_13SM90_TMA_LOADENS4_14ComposedLayoutINS4_7SwizzleILi2ELi4ELi3EEENS4_18smem_ptr_flag_bitsILi16EEENSS_INS5_IJNSA_ILi8EEESG_EEENS5_IJSG_SB_EEEEEEEvNS4_8identityESZ_S19_vS1A_EENS_8epilogue10collective18CollectiveEpilogueINS1C_23Sm100TmaWarpSpecializedILi4ELi2ELi16ELb1ELb0EEEJSH_NS5_IJNSS_ISE_SB_EENSS_ISG_SB_EEEEESI_SJ_SI_SJ_NS1C_6fusion15FusionCallbacksIS1G_NS1K_17LinearCombinationISI_fSI_fLNS_15FloatRoundStyleE2EEESH_S1J_JEEENS4_5SM1004TMEM4LOAD26SM100_TMEM_LOAD_16dp256b4xESZ_S19_NS4_17SM75_U32x4_LDSM_NENS4_14SM90_TMA_STOREES19_NS4_17SM90_U32x4_STSM_NENS4_39AutoVectorizingCopyWithAssumedAlignmentILi128EEEEEEvvEEEEvNT_6ParamsE --------------------------
	.section	.nv.constant0._ZN7cutlass13device_kernelINS_4gemm6kernel13GemmUniversalIN4cute5tupleIJiiiiEEENS1_10collective13CollectiveMmaINS1_35MainloopSm100TmaUmmaWarpSpecializedILi4ELi2ELi4ENS5_IJNS4_1CILi1EEESB_SB_EEEEENS5_IJNSA_ILi64EEENSA_ILi128EEENSA_ILi32EEEEEENS_10bfloat16_tENS5_IJlSB_lEEESI_SJ_NS4_8TiledMMAINS4_8MMA_AtomIJNS4_20SM100_MMA_F16BF16_SSISI_SI_fLi64ELi128ELNS4_4UMMA5MajorE0ELSO_0ELNSN_7ScaleInE0ELSP_0EEEEEENS4_6LayoutISC_NS5_IJNSA_ILi0EEEST_ST_EEEEENS5_IJNS4_10UnderscoreESW_SW_EEEEENS4_13SM90_TMA_LOADENS4_14ComposedLayoutINS4_7SwizzleILi2ELi4ELi3EEENS4_18smem_ptr_flag_bitsILi16EEENSS_INS5_IJNSA_ILi8EEESG_EEENS5_IJSG_SB_EEEEEEEvNS4_8identityESZ_S19_vS1A_EENS_8epilogue10collective18CollectiveEpilogueINS1C_23Sm100TmaWarpSpecializedILi4ELi2ELi16ELb1ELb0EEEJSH_NS5_IJNSS_ISE_SB_EENSS_ISG_SB_EEEEESI_SJ_SI_SJ_NS1C_6fusion15FusionCallbacksIS1G_NS1K_17LinearCombinationISI_fSI_fLNS_15FloatRoundStyleE2EEESH_S1J_JEEENS4_5SM1004TMEM4LOAD26SM100_TMEM_LOAD_16dp256b4xESZ_S19_NS4_17SM75_U32x4_LDSM_NENS4_14SM90_TMA_STOREES19_NS4_17SM90_U32x4_STSM_NENS4_39AutoVectorizingCopyWithAssumedAlignmentILi128EEEEEEvvEEEEvNT_6ParamsE,"a",@progbits
	.sectionflags	@""
	.align	4
.nv.constant0._ZN7cutlass13device_kernelINS_4gemm6kernel13GemmUniversalIN4cute5tupleIJiiiiEEENS1_10collective13CollectiveMmaINS1_35MainloopSm100TmaUmmaWarpSpecializedILi4ELi2ELi4ENS5_IJNS4_1CILi1EEESB_SB_EEEEENS5_IJNSA_ILi64EEENSA_ILi128EEENSA_ILi32EEEEEENS_10bfloat16_tENS5_IJlSB_lEEESI_SJ_NS4_8TiledMMAINS4_8MMA_AtomIJNS4_20SM100_MMA_F16BF16_SSISI_SI_fLi64ELi128ELNS4_4UMMA5MajorE0ELSO_0ELNSN_7ScaleInE0ELSP_0EEEEEENS4_6LayoutISC_NS5_IJNSA_ILi0EEEST_ST_EEEEENS5_IJNS4_10UnderscoreESW_SW_EEEEENS4_13SM90_TMA_LOADENS4_14ComposedLayoutINS4_7SwizzleILi2ELi4ELi3EEENS4_18smem_ptr_flag_bitsILi16EEENSS_INS5_IJNSA_ILi8EEESG_EEENS5_IJSG_SB_EEEEEEEvNS4_8identityESZ_S19_vS1A_EENS_8epilogue10collective18CollectiveEpilogueINS1C_23Sm100TmaWarpSpecializedILi4ELi2ELi16ELb1ELb0EEEJSH_NS5_IJNSS_ISE_SB_EENSS_ISG_SB_EEEEESI_SJ_SI_SJ_NS1C_6fusion15FusionCallbacksIS1G_NS1K_17LinearCombinationISI_fSI_fLNS_15FloatRoundStyleE2EEESH_S1J_JEEENS4_5SM1004TMEM4LOAD26SM100_TMEM_LOAD_16dp256b4xESZ_S19_NS4_17SM75_U32x4_LDSM_NENS4_14SM90_TMA_STOREES19_NS4_17SM90_U32x4_STSM_NENS4_39AutoVectorizingCopyWithAssumedAlignmentILi128EEEEEEvvEEEEvNT_6ParamsE:
	.zero		2944


//--------------------- SYMBOLS --------------------------

	.type		.nv.reservedSmem.offset0,@object
	.size		.nv.reservedSmem.offset0,0x4
	.type		.nv.reservedSmem.cap,@object
	.size		.nv.reservedSmem.cap,0x4
	.type		__assertfail,@function
